	.headerflags	@"EF_CUDA_TEXMODE_UNIFIED EF_CUDA_64BIT_ADDRESS EF_CUDA_ACCELERATORS EF_CUDA_SM90 EF_CUDA_VIRTUAL_SM(EF_CUDA_SM90)"
	.elftype	@"ET_EXEC"


//--------------------- .nv.info                  --------------------------
	.section	.nv.info,"",@"SHT_CUDA_INFO"
	.align	4


	//----- nvinfo : EIATTR_REGCOUNT
	.align		4
        /*0000*/ 	.byte	0x04, 0x2f
        /*0002*/ 	.short	(.L_1 - .L_0)
	.align		4
.L_0:
        /*0004*/ 	.word	index@(triton_poi_fused__unsafe_index_add_mul_sigmoid_sub_10)
        /*0008*/ 	.word	0x00000080


	//----- nvinfo : EIATTR_MIN_STACK_SIZE
	.align		4
.L_1:
        /*000c*/ 	.byte	0x04, 0x12
        /*000e*/ 	.short	(.L_3 - .L_2)
	.align		4
.L_2:
        /*0010*/ 	.word	index@(triton_poi_fused__unsafe_index_add_mul_sigmoid_sub_10)
        /*0014*/ 	.word	0x00000000


	//----- nvinfo : EIATTR_FRAME_SIZE
	.align		4
.L_3:
        /*0018*/ 	.byte	0x04, 0x11
        /*001a*/ 	.short	(.L_5 - .L_4)
	.align		4
.L_4:
        /*001c*/ 	.word	index@(triton_poi_fused__unsafe_index_add_mul_sigmoid_sub_10)
        /*0020*/ 	.word	0x00000000


	//----- nvinfo : EIATTR_MIN_STACK_SIZE
	.align		4
.L_5:
        /*0024*/ 	.byte	0x04, 0x12
        /*0026*/ 	.short	(.L_7 - .L_6)
	.align		4
.L_6:
        /*0028*/ 	.word	index@(triton_poi_fused__unsafe_index_add_mul_sigmoid_sub_10)
        /*002c*/ 	.word	0x00000000
.L_7:


//--------------------- .nv.info.triton_poi_fused__unsafe_index_add_mul_sigmoid_sub_10 --------------------------
	.section	.nv.info.triton_poi_fused__unsafe_index_add_mul_sigmoid_sub_10,"",@"SHT_CUDA_INFO"
	.sectionflags	@""
	.align	4


	//----- nvinfo : EIATTR_CUDA_API_VERSION
	.align		4
        /*0000*/ 	.byte	0x04, 0x37
        /*0002*/ 	.short	(.L_9 - .L_8)
.L_8:
        /*0004*/ 	.word	0x0000007c


	//----- nvinfo : EIATTR_KPARAM_INFO
	.align		4
.L_9:
        /*0008*/ 	.byte	0x04, 0x17
        /*000a*/ 	.short	(.L_11 - .L_10)
.L_10:
        /*000c*/ 	.word	0x00000000
        /*0010*/ 	.short	0x000d
        /*0012*/ 	.short	0x0064
        /*0014*/ 	.byte	0x00, 0xf0, 0x11, 0x00


	//----- nvinfo : EIATTR_KPARAM_INFO
	.align		4
.L_11:
        /*0018*/ 	.byte	0x04, 0x17
        /*001a*/ 	.short	(.L_13 - .L_12)
.L_12:
        /*001c*/ 	.word	0x00000000
        /*0020*/ 	.short	0x000c
        /*0022*/ 	.short	0x0060
        /*0024*/ 	.byte	0x00, 0xf0, 0x11, 0x00


	//----- nvinfo : EIATTR_KPARAM_INFO
	.align		4
.L_13:
        /*0028*/ 	.byte	0x04, 0x17
        /*002a*/ 	.short	(.L_15 - .L_14)
.L_14:
        /*002c*/ 	.word	0x00000000
        /*0030*/ 	.short	0x000b
        /*0032*/ 	.short	0x0058
        /*0034*/ 	.byte	0x00, 0xf4, 0x21, 0x00


	//----- nvinfo : EIATTR_KPARAM_INFO
	.align		4
.L_15:
        /*0038*/ 	.byte	0x04, 0x17
        /*003a*/ 	.short	(.L_17 - .L_16)
.L_16:
        /*003c*/ 	.word	0x00000000
        /*0040*/ 	.short	0x000a
        /*0042*/ 	.short	0x0050
        /*0044*/ 	.byte	0x00, 0xf4, 0x21, 0x00


	//----- nvinfo : EIATTR_KPARAM_INFO
	.align		4
.L_17:
        /*0048*/ 	.byte	0x04, 0x17
        /*004a*/ 	.short	(.L_19 - .L_18)
.L_18:
        /*004c*/ 	.word	0x00000000
        /*0050*/ 	.short	0x0009
        /*0052*/ 	.short	0x0048
        /*0054*/ 	.byte	0x00, 0xf4, 0x21, 0x00


	//----- nvinfo : EIATTR_KPARAM_INFO
	.align		4
.L_19:
        /*0058*/ 	.byte	0x04, 0x17
        /*005a*/ 	.short	(.L_21 - .L_20)
.L_20:
        /*005c*/ 	.word	0x00000000
        /*0060*/ 	.short	0x0008
        /*0062*/ 	.short	0x0040
        /*0064*/ 	.byte	0x00, 0xf4, 0x21, 0x00


	//----- nvinfo : EIATTR_KPARAM_INFO
	.align		4
.L_21:
        /*0068*/ 	.byte	0x04, 0x17
        /*006a*/ 	.short	(.L_23 - .L_22)
.L_22:
        /*006c*/ 	.word	0x00000000
        /*0070*/ 	.short	0x0007
        /*0072*/ 	.short	0x0038
        /*0074*/ 	.byte	0x00, 0xf4, 0x21, 0x00


	//----- nvinfo : EIATTR_KPARAM_INFO
	.align		4
.L_23:
        /*0078*/ 	.byte	0x04, 0x17
        /*007a*/ 	.short	(.L_25 - .L_24)
.L_24:
        /*007c*/ 	.word	0x00000000
        /*0080*/ 	.short	0x0006
        /*0082*/ 	.short	0x0030
        /*0084*/ 	.byte	0x00, 0xf4, 0x21, 0x00


	//----- nvinfo : EIATTR_KPARAM_INFO
	.align		4
.L_25:
        /*0088*/ 	.byte	0x04, 0x17
        /*008a*/ 	.short	(.L_27 - .L_26)
.L_26:
        /*008c*/ 	.word	0x00000000
        /*0090*/ 	.short	0x0005
        /*0092*/ 	.short	0x0028
        /*0094*/ 	.byte	0x00, 0xf4, 0x21, 0x00


	//----- nvinfo : EIATTR_KPARAM_INFO
	.align		4
.L_27:
        /*0098*/ 	.byte	0x04, 0x17
        /*009a*/ 	.short	(.L_29 - .L_28)
.L_28:
        /*009c*/ 	.word	0x00000000
        /*00a0*/ 	.short	0x0004
        /*00a2*/ 	.short	0x0020
        /*00a4*/ 	.byte	0x00, 0xf4, 0x21, 0x00


	//----- nvinfo : EIATTR_KPARAM_INFO
	.align		4
.L_29:
        /*00a8*/ 	.byte	0x04, 0x17
        /*00aa*/ 	.short	(.L_31 - .L_30)
.L_30:
        /*00ac*/ 	.word	0x00000000
        /*00b0*/ 	.short	0x0003
        /*00b2*/ 	.short	0x0018
        /*00b4*/ 	.byte	0x00, 0xf4, 0x21, 0x00


	//----- nvinfo : EIATTR_KPARAM_INFO
	.align		4
.L_31:
        /*00b8*/ 	.byte	0x04, 0x17
        /*00ba*/ 	.short	(.L_33 - .L_32)
.L_32:
        /*00bc*/ 	.word	0x00000000
        /*00c0*/ 	.short	0x0002
        /*00c2*/ 	.short	0x0010
        /*00c4*/ 	.byte	0x00, 0xf4, 0x21, 0x00


	//----- nvinfo : EIATTR_KPARAM_INFO
	.align		4
.L_33:
        /*00c8*/ 	.byte	0x04, 0x17
        /*00ca*/ 	.short	(.L_35 - .L_34)
.L_34:
        /*00cc*/ 	.word	0x00000000
        /*00d0*/ 	.short	0x0001
        /*00d2*/ 	.short	0x0008
        /*00d4*/ 	.byte	0x00, 0xf4, 0x21, 0x00


	//----- nvinfo : EIATTR_KPARAM_INFO
	.align		4
.L_35:
        /*00d8*/ 	.byte	0x04, 0x17
        /*00da*/ 	.short	(.L_37 - .L_36)
.L_36:
        /*00dc*/ 	.word	0x00000000
        /*00e0*/ 	.short	0x0000
        /*00e2*/ 	.short	0x0000
        /*00e4*/ 	.byte	0x00, 0xf4, 0x21, 0x00


	//----- nvinfo : EIATTR_SPARSE_MMA_MASK
	.align		4
.L_37:
        /*00e8*/ 	.byte	0x03, 0x50
        /*00ea*/ 	.short	0x0000


	//----- nvinfo : EIATTR_MAXREG_COUNT
	.align		4
        /*00ec*/ 	.byte	0x03, 0x1b
        /*00ee*/ 	.short	0x00ff


	//----- nvinfo : EIATTR_EXIT_INSTR_OFFSETS
	.align		4
        /*00f0*/ 	.byte	0x04, 0x1c
        /*00f2*/ 	.short	(.L_39 - .L_38)


	//   ....[0]....
.L_38:
        /*00f4*/ 	.word	0x00005770


	//   ....[1]....
        /*00f8*/ 	.word	0x000057e0


	//----- nvinfo : EIATTR_REQNTID
	.align		4
.L_39:
        /*00fc*/ 	.byte	0x04, 0x10
        /*00fe*/ 	.short	(.L_41 - .L_40)
.L_40:
        /*0100*/ 	.word	0x00000080
        /*0104*/ 	.word	0x00000001
        /*0108*/ 	.word	0x00000001


	//----- nvinfo : EIATTR_CBANK_PARAM_SIZE
	.align		4
.L_41:
        /*010c*/ 	.byte	0x03, 0x19
        /*010e*/ 	.short	0x0068


	//----- nvinfo : EIATTR_PARAM_CBANK
	.align		4
        /*0110*/ 	.byte	0x04, 0x0a
        /*0112*/ 	.short	(.L_43 - .L_42)
	.align		4
.L_42:
        /*0114*/ 	.word	index@(.nv.constant0.triton_poi_fused__unsafe_index_add_mul_sigmoid_sub_10)
        /*0118*/ 	.short	0x0210
        /*011a*/ 	.short	0x0068


	//----- nvinfo : EIATTR_SW_WAR
	.align		4
.L_43:
        /*011c*/ 	.byte	0x04, 0x36
        /*011e*/ 	.short	(.L_45 - .L_44)
.L_44:
        /*0120*/ 	.word	0x00000008
.L_45:


//--------------------- .nv.callgraph             --------------------------
	.section	.nv.callgraph,"",@"SHT_CUDA_CALLGRAPH"
	.align	4
	.sectionentsize	8
	.align		4
        /*0000*/ 	.word	0x00000000
	.align		4
        /*0004*/ 	.word	0xffffffff
	.align		4
        /*0008*/ 	.word	0x00000000
	.align		4
        /*000c*/ 	.word	0xfffffffe
	.align		4
        /*0010*/ 	.word	0x00000000
	.align		4
        /*0014*/ 	.word	0xfffffffd
	.align		4
        /*0018*/ 	.word	0x00000000
	.align		4
        /*001c*/ 	.word	0xfffffffc


//--------------------- .text.triton_poi_fused__unsafe_index_add_mul_sigmoid_sub_10 --------------------------
	.section	.text.triton_poi_fused__unsafe_index_add_mul_sigmoid_sub_10,"ax",@progbits
	.sectionflags	@"SHF_BARRIERS=1"
	.align	128
        .global         triton_poi_fused__unsafe_index_add_mul_sigmoid_sub_10
        .type           triton_poi_fused__unsafe_index_add_mul_sigmoid_sub_10,@function
        .size           triton_poi_fused__unsafe_index_add_mul_sigmoid_sub_10,(.L_x_1 - triton_poi_fused__unsafe_index_add_mul_sigmoid_sub_10)
        .other          triton_poi_fused__unsafe_index_add_mul_sigmoid_sub_10,@"STO_CUDA_ENTRY STV_DEFAULT"
triton_poi_fused__unsafe_index_add_mul_sigmoid_sub_10:
.text.triton_poi_fused__unsafe_index_add_mul_sigmoid_sub_10:
[----:B------:R-:W0:Y:S01]  /*0000*/  LDC R1, c[0x0][0x28] ;  /* 0x00000a00ff017b82 */ /* 0x000e220000000800 */
[----:B------:R-:W1:Y:S07]  /*0010*/  S2R R100, SR_TID.X ;  /* 0x0000000000647919 */ /* 0x000e6e0000002100 */
[----:B------:R-:W2:Y:S01]  /*0020*/  LDC.64 R8, c[0x0][0x210] ;  /* 0x00008400ff087b82 */ /* 0x000ea20000000a00 */
[----:B------:R-:W-:Y:S01]  /*0030*/  CS2R R16, SRZ ;  /* 0x0000000000107805 */ /* 0x000fe2000001ff00 */
[----:B------:R-:W-:Y:S01]  /*0040*/  ULDC.64 UR6, c[0x0][0x208] ;  /* 0x0000820000067ab9 */ /* 0x000fe20000000a00 */
[----:B------:R-:W3:Y:S01]  /*0050*/  S2R R101, SR_CTAID.X ;  /* 0x0000000000657919 */ /* 0x000ee20000002500 */
[----:B------:R-:W-:-:S04]  /*0060*/  CS2R R6, SRZ ;  /* 0x0000000000067805 */ /* 0x000fc8000001ff00 */
[----:B------:R-:W4:Y:S08]  /*0070*/  LDC.64 R18, c[0x0][0x218] ;  /* 0x00008600ff127b82 */ /* 0x000f300000000a00 */
[----:B------:R-:W5:Y:S01]  /*0080*/  LDC.64 R20, c[0x0][0x228] ;  /* 0x00008a00ff147b82 */ /* 0x000f620000000a00 */
[----:B------:R-:W-:Y:S02]  /*0090*/  CS2R R12, SRZ ;  /* 0x00000000000c7805 */ /* 0x000fe4000001ff00 */
[----:B------:R-:W-:-:S05]  /*00a0*/  CS2R R14, SRZ ;  /* 0x00000000000e7805 */ /* 0x000fca000001ff00 */
[----:B------:R-:W5:Y:S01]  /*00b0*/  LDC.64 R22, c[0x0][0x238] ;  /* 0x00008e00ff167b82 */ /* 0x000f620000000a00 */
[----:B------:R-:W2:Y:S01]  /*00c0*/  S2R R10, SR_CTAID.Y ;  /* 0x00000000000a7919 */ /* 0x000ea20000002600 */
[----:B------:R-:W-:-:S06]  /*00d0*/  ULDC.64 UR8, c[0x0][0x220] ;  /* 0x0000880000087ab9 */ /* 0x000fcc0000000a00 */
[----:B------:R-:W2:Y:S01]  /*00e0*/  S2UR UR5, SR_CgaCtaId ;  /* 0x00000000000579c3 */ /* 0x000ea20000008800 */
[----:B-1----:R-:W-:Y:S01]  /*00f0*/  IMAD.SHL.U32 R86, R100, 0x2, RZ ;  /* 0x0000000264567824 */ /* 0x002fe200078e00ff */
[----:B------:R-:W-:Y:S01]  /*0100*/  UMOV UR4, 0x400 ;  /* 0x0000040000047882 */ /* 0x000fe20000000000 */
[----:B------:R-:W-:Y:S02]  /*0110*/  IMAD.MOV.U32 R125, RZ, RZ, RZ ;  /* 0x000000ffff7d7224 */ /* 0x000fe400078e00ff */
[----:B------:R-:W-:Y:S01]  /*0120*/  IMAD.MOV.U32 R123, RZ, RZ, RZ ;  /* 0x000000ffff7b7224 */ /* 0x000fe200078e00ff */
[----:B------:R-:W-:Y:S02]  /*0130*/  LOP3.LUT R86, R86, 0xfe, RZ, 0xc0, !PT ;  /* 0x000000fe56567812 */ /* 0x000fe400078ec0ff */
[----:B------:R-:W-:Y:S02]  /*0140*/  CS2R R108, SRZ ;  /* 0x00000000006c7805 */ /* 0x000fe4000001ff00 */
[----:B------:R-:W-:Y:S01]  /*0150*/  CS2R R110, SRZ ;  /* 0x00000000006e7805 */ /* 0x000fe2000001ff00 */
[----:B------:R-:W-:Y:S01]  /*0160*/  ULDC.64 UR10, c[0x0][0x250] ;  /* 0x00009400000a7ab9 */ /* 0x000fe20000000a00 */
[----:B---3--:R-:W-:-:S04]  /*0170*/  PRMT R0, R86, 0x6540, R101 ;  /* 0x0000654056007816 */ /* 0x008fc80000000065 */
[----:B------:R-:W-:Y:S02]  /*0180*/  SHF.R.S32.HI R3, RZ, 0x1f, R0 ;  /* 0x0000001fff037819 */ /* 0x000fe40000011400 */
[----:B------:R-:W-:Y:S02]  /*0190*/  ISETP.GE.AND P0, PT, R0, 0x100, PT ;  /* 0x000001000000780c */ /* 0x000fe40003f06270 */
[----:B------:R-:W-:-:S04]  /*01a0*/  LEA.HI R3, R3, R0, RZ, 0x4 ;  /* 0x0000000003037211 */ /* 0x000fc800078f20ff */
[----:B------:R-:W-:Y:S02]  /*01b0*/  SHF.R.S32.HI R11, RZ, 0x4, R3 ;  /* 0x00000004ff0b7819 */ /* 0x000fe40000011403 */
[----:B------:R-:W-:-:S03]  /*01c0*/  LOP3.LUT R5, R3, 0xfffffff0, RZ, 0xc0, !PT ;  /* 0xfffffff003057812 */ /* 0x000fc600078ec0ff */
[----:B--2---:R-:W-:-:S04]  /*01d0*/  IMAD.WIDE R8, R11, 0x8, R8 ;  /* 0x000000080b087825 */ /* 0x004fc800078e0208 */
[----:B------:R-:W-:Y:S01]  /*01e0*/  IMAD.IADD R25, R0, 0x1, -R5 ;  /* 0x0000000100197824 */ /* 0x000fe200078e0a05 */
[----:B------:R-:W-:Y:S01]  /*01f0*/  CS2R R4, SRZ ;  /* 0x0000000000047805 */ /* 0x000fe2000001ff00 */
[----:B------:R1:W2:Y:S02]  /*0200*/  @!P0 LDG.E.EL.64 R16, desc[UR6][R8.64] ;  /* 0x0000000608108981 */ /* 0x0002a4000c2e1b00 */
[----:B----4-:R-:W-:-:S05]  /*0210*/  IMAD.WIDE R18, R25, 0x8, R18 ;  /* 0x0000000819127825 */ /* 0x010fca00078e0212 */
[----:B------:R3:W4:Y:S01]  /*0220*/  @!P0 LDG.E.EL.128 R4, desc[UR6][R18.64] ;  /* 0x0000000612048981 */ /* 0x000722000c2e1d00 */
[----:B-----5:R-:W-:Y:S01]  /*0230*/  IMAD.WIDE R20, R25, 0x8, R20 ;  /* 0x0000000819147825 */ /* 0x020fe200078e0214 */
[----:B------:R-:W-:Y:S01]  /*0240*/  CS2R R2, SRZ ;  /* 0x0000000000027805 */ /* 0x000fe2000001ff00 */
[----:B-1----:R-:W1:Y:S03]  /*0250*/  LDC.64 R8, c[0x0][0x230] ;  /* 0x00008c00ff087b82 */ /* 0x002e660000000a00 */
[----:B------:R5:W4:Y:S01]  /*0260*/  @!P0 LDG.E.EL.128 R12, desc[UR6][R20.64] ;  /* 0x00000006140c8981 */ /* 0x000b22000c2e1d00 */
[----:B0-----:R-:W-:-:S05]  /*0270*/  IMAD.WIDE R22, R11, 0x8, R22 ;  /* 0x000000080b167825 */ /* 0x001fca00078e0216 */
[----:B------:R0:W4:Y:S01]  /*0280*/  @!P0 LDG.E.EL.64 R2, desc[UR6][R22.64] ;  /* 0x0000000616028981 */ /* 0x000122000c2e1b00 */
[----:B---3--:R-:W-:Y:S01]  /*0290*/  SHF.R.S32.HI R19, RZ, 0x1d, R10 ;  /* 0x0000001dff137819 */ /* 0x008fe2000001140a */
[----:B------:R-:W-:-:S03]  /*02a0*/  IMAD.SHL.U32 R10, R10, 0x4, RZ ;  /* 0x000000040a0a7824 */ /* 0x000fc600078e00ff */
[----:B------:R-:W-:Y:S01]  /*02b0*/  SGXT R19, R19, 0x1 ;  /* 0x000000011313781a */ /* 0x000fe20000000200 */
[C---:B------:R-:W-:Y:S02]  /*02c0*/  VIADD R88, R10.reuse, 0x1 ;  /* 0x000000010a587836 */ /* 0x040fe40000000000 */
[----:B------:R-:W-:-:S03]  /*02d0*/  VIADD R92, R10, 0x2 ;  /* 0x000000020a5c7836 */ /* 0x000fc60000000000 */
[C---:B------:R-:W-:Y:S02]  /*02e0*/  LEA.HI R0, R19.reuse, R88, RZ, 0x7 ;  /* 0x0000005813007211 */ /* 0x040fe400078f38ff */
[----:B------:R-:W-:Y:S02]  /*02f0*/  LEA.HI R24, R19, R92, RZ, 0x7 ;  /* 0x0000005c13187211 */ /* 0x000fe400078f38ff */
[----:B-----5:R-:W-:Y:S02]  /*0300*/  LOP3.LUT R21, R0, 0xffffff80, RZ, 0xc0, !PT ;  /* 0xffffff8000157812 */ /* 0x020fe400078ec0ff */
[----:B0-----:R-:W-:Y:S01]  /*0310*/  LOP3.LUT R23, R24, 0xffffff80, RZ, 0xc0, !PT ;  /* 0xffffff8018177812 */ /* 0x001fe200078ec0ff */
[----:B------:R-:W-:Y:S02]  /*0320*/  VIADD R35, R10, 0x3 ;  /* 0x000000030a237836 */ /* 0x000fe40000000000 */
[----:B------:R-:W-:Y:S01]  /*0330*/  IMAD.IADD R88, R88, 0x1, -R21 ;  /* 0x0000000158587824 */ /* 0x000fe200078e0a15 */
[----:B------:R-:W-:Y:S01]  /*0340*/  CS2R R20, SRZ ;  /* 0x0000000000147805 */ /* 0x000fe2000001ff00 */
[----:B------:R-:W-:-:S02]  /*0350*/  IMAD.IADD R92, R92, 0x1, -R23 ;  /* 0x000000015c5c7824 */ /* 0x000fc400078e0a17 */
[----:B-1----:R-:W-:Y:S01]  /*0360*/  IMAD.WIDE R8, R25, 0x4, R8 ;  /* 0x0000000419087825 */ /* 0x002fe200078e0208 */
[----:B------:R-:W-:-:S04]  /*0370*/  LEA.HI R22, R19, R35, RZ, 0x7 ;  /* 0x0000002313167211 */ /* 0x000fc800078f38ff */
[----:B------:R0:W3:Y:S01]  /*0380*/  @!P0 LDG.E.EL.64 R20, desc[UR6][R8.64] ;  /* 0x0000000608148981 */ /* 0x0000e2000c2e1b00 */
[----:B------:R-:W-:-:S05]  /*0390*/  LOP3.LUT R18, R22, 0xffffff80, RZ, 0xc0, !PT ;  /* 0xffffff8016127812 */ /* 0x000fca00078ec0ff */
[----:B------:R-:W-:Y:S01]  /*03a0*/  IMAD.IADD R35, R35, 0x1, -R18 ;  /* 0x0000000123237824 */ /* 0x000fe200078e0a12 */
[----:B------:R-:W-:Y:S01]  /*03b0*/  LEA.HI R19, R19, R10, RZ, 0x7 ;  /* 0x0000000a13137211 */ /* 0x000fe200078f38ff */
[----:B------:R-:W-:-:S05]  /*03c0*/  IMAD.SHL.U32 R112, R0, 0x10, RZ ;  /* 0x0000001000707824 */ /* 0x000fca00078e00ff */
[----:B------:R-:W-:Y:S02]  /*03d0*/  LOP3.LUT R112, R112, 0xfffff800, RZ, 0xc0, !PT ;  /* 0xfffff80070707812 */ /* 0x000fe400078ec0ff */
[----:B------:R-:W-:Y:S02]  /*03e0*/  SHF.R.S32.HI R38, RZ, 0x1f, R88 ;  /* 0x0000001fff267819 */ /* 0x000fe40000011458 */
[----:B------:R-:W-:Y:S01]  /*03f0*/  SHF.R.S32.HI R105, RZ, 0x1f, R112 ;  /* 0x0000001fff697819 */ /* 0x000fe20000011470 */
[----:B------:R-:W-:-:S05]  /*0400*/  IMAD.SHL.U32 R107, R24, 0x10, RZ ;  /* 0x00000010186b7824 */ /* 0x000fca00078e00ff */
[----:B------:R-:W-:Y:S01]  /*0410*/  LOP3.LUT R107, R107, 0xfffff800, RZ, 0xc0, !PT ;  /* 0xfffff8006b6b7812 */ /* 0x000fe200078ec0ff */
[----:B------:R-:W-:-:S03]  /*0420*/  IMAD.SHL.U32 R104, R22, 0x10, RZ ;  /* 0x0000001016687824 */ /* 0x000fc600078e00ff */
[----:B------:R-:W-:Y:S01]  /*0430*/  SHF.R.S32.HI R103, RZ, 0x1f, R107 ;  /* 0x0000001fff677819 */ /* 0x000fe2000001146b */
[----:B------:R-:W-:Y:S01]  /*0440*/  UPRMT UR4, UR5, 0x654, UR4 ;  /* 0x0000065405047896 */ /* 0x000fe20008000004 */
[----:B------:R-:W-:Y:S02]  /*0450*/  LOP3.LUT R104, R104, 0xfffff800, RZ, 0xc0, !PT ;  /* 0xfffff80068687812 */ /* 0x000fe400078ec0ff */
[----:B------:R-:W-:Y:S02]  /*0460*/  SHF.R.S32.HI R34, RZ, 0x1f, R92 ;  /* 0x0000001fff227819 */ /* 0x000fe4000001145c */
[----:B------:R-:W-:Y:S02]  /*0470*/  SHF.R.S32.HI R99, RZ, 0x1f, R104 ;  /* 0x0000001fff637819 */ /* 0x000fe40000011468 */
[----:B------:R-:W-:Y:S02]  /*0480*/  SHF.R.S32.HI R39, RZ, 0x1f, R35 ;  /* 0x0000001fff277819 */ /* 0x000fe40000011423 */
[----:B--2---:R-:W-:-:S04]  /*0490*/  SHF.R.U32.HI R23, RZ, 0x1d, R17 ;  /* 0x0000001dff177819 */ /* 0x004fc80000011611 */
[----:B------:R-:W-:Y:S02]  /*04a0*/  LOP3.LUT R23, R23, 0x4, RZ, 0xc0, !PT ;  /* 0x0000000417177812 */ /* 0x000fe400078ec0ff */
[----:B----4-:R-:W-:Y:S02]  /*04b0*/  SHF.R.U32.HI R79, RZ, 0x1d, R7 ;  /* 0x0000001dff4f7819 */ /* 0x010fe40000011607 */
[----:B------:R-:W-:Y:S02]  /*04c0*/  IADD3 R23, P1, R16, R23, RZ ;  /* 0x0000001710177210 */ /* 0x000fe40007f3e0ff */
[----:B------:R-:W-:-:S03]  /*04d0*/  LOP3.LUT R79, R79, 0x4, RZ, 0xc0, !PT ;  /* 0x000000044f4f7812 */ /* 0x000fc600078ec0ff */
[----:B------:R-:W-:Y:S01]  /*04e0*/  IMAD.X R18, RZ, RZ, R17, P1 ;  /* 0x000000ffff127224 */ /* 0x000fe200008e0611 */
[----:B------:R-:W-:Y:S02]  /*04f0*/  IADD3 R79, P1, R6, R79, RZ ;  /* 0x0000004f064f7210 */ /* 0x000fe40007f3e0ff */
[----:B------:R-:W-:-:S03]  /*0500*/  SHF.R.U32.HI R33, RZ, 0x1d, R5 ;  /* 0x0000001dff217819 */ /* 0x000fc60000011605 */
[----:B0-----:R-:W-:Y:S01]  /*0510*/  IMAD.X R8, RZ, RZ, R7, P1 ;  /* 0x000000ffff087224 */ /* 0x001fe200008e0607 */
[----:B------:R-:W-:Y:S02]  /*0520*/  SHF.R.S32.HI R7, RZ, 0x7, R19 ;  /* 0x00000007ff077819 */ /* 0x000fe40000011413 */
[----:B------:R-:W-:Y:S02]  /*0530*/  LOP3.LUT R33, R33, 0x4, RZ, 0xc0, !PT ;  /* 0x0000000421217812 */ /* 0x000fe400078ec0ff */
[----:B------:R-:W-:Y:S01]  /*0540*/  SHF.L.U64.HI R6, R23, 0x9, R18 ;  /* 0x0000000917067819 */ /* 0x000fe20000010212 */
[----:B------:R-:W-:Y:S01]  /*0550*/  IMAD.SHL.U32 R106, R7, 0x800, RZ ;  /* 0x00000800076a7824 */ /* 0x000fe200078e00ff */
[----:B------:R-:W-:Y:S01]  /*0560*/  IADD3 R33, P2, R4, R33, RZ ;  /* 0x0000002104217210 */ /* 0x000fe20007f5e0ff */
[----:B------:R-:W-:Y:S01]  /*0570*/  IMAD.SHL.U32 R23, R23, 0x200, RZ ;  /* 0x0000020017177824 */ /* 0x000fe200078e00ff */
[----:B------:R-:W-:Y:S02]  /*0580*/  LOP3.LUT R19, R19, 0xffffff80, RZ, 0xc0, !PT ;  /* 0xffffff8013137812 */ /* 0x000fe400078ec0ff */
[----:B------:R-:W-:Y:S01]  /*0590*/  SHF.R.S32.HI R102, RZ, 0x1f, R106 ;  /* 0x0000001fff667819 */ /* 0x000fe2000001146a */
[----:B------:R-:W-:Y:S01]  /*05a0*/  IMAD.X R16, RZ, RZ, R5, P2 ;  /* 0x000000ffff107224 */ /* 0x000fe200010e0605 */
[----:B------:R-:W-:Y:S01]  /*05b0*/  IADD3 R56, P3, R106, R23, RZ ;  /* 0x000000176a387210 */ /* 0x000fe20007f7e0ff */
[----:B------:R-:W-:Y:S01]  /*05c0*/  IMAD.IADD R0, R10, 0x1, -R19 ;  /* 0x000000010a007824 */ /* 0x000fe200078e0a13 */
[C---:B------:R-:W-:Y:S01]  /*05d0*/  SHF.L.U64.HI R25, R79.reuse, 0x7, R8 ;  /* 0x000000074f197819 */ /* 0x040fe20000010208 */
[----:B------:R-:W-:Y:S01]  /*05e0*/  IMAD.SHL.U32 R79, R79, 0x80, RZ ;  /* 0x000000804f4f7824 */ /* 0x000fe200078e00ff */
[C---:B------:R-:W-:Y:S01]  /*05f0*/  SHF.L.U64.HI R37, R33.reuse, 0x7, R16 ;  /* 0x0000000721257819 */ /* 0x040fe20000010210 */
[----:B------:R-:W-:Y:S01]  /*0600*/  IMAD.X R60, R102, 0x1, R6, P3 ;  /* 0x00000001663c7824 */ /* 0x000fe200018e0606 */
[----:B------:R-:W-:Y:S01]  /*0610*/  SHF.R.S32.HI R94, RZ, 0x1f, R0 ;  /* 0x0000001fff5e7819 */ /* 0x000fe20000011400 */
[----:B------:R-:W-:Y:S01]  /*0620*/  IMAD.SHL.U32 R33, R33, 0x80, RZ ;  /* 0x0000008021217824 */ /* 0x000fe200078e00ff */
[----:B------:R-:W-:-:S04]  /*0630*/  IADD3 R77, P3, R0, R79, RZ ;  /* 0x0000004f004d7210 */ /* 0x000fc80007f7e0ff */
[----:B------:R-:W-:Y:S01]  /*0640*/  IADD3 R31, P2, R0, R33, RZ ;  /* 0x00000021001f7210 */ /* 0x000fe20007f5e0ff */
[C---:B------:R-:W-:Y:S01]  /*0650*/  IMAD.X R29, R94.reuse, 0x1, R25, P3 ;  /* 0x000000015e1d7824 */ /* 0x040fe200018e0619 */
[----:B------:R-:W-:Y:S02]  /*0660*/  IADD3 R45, P3, R56, R77, RZ ;  /* 0x0000004d382d7210 */ /* 0x000fe40007f7e0ff */
[----:B------:R-:W-:Y:S01]  /*0670*/  IADD3 R42, P1, R112, R23, RZ ;  /* 0x00000017702a7210 */ /* 0x000fe20007f3e0ff */
[----:B------:R-:W-:Y:S01]  /*0680*/  IMAD.X R27, R94, 0x1, R37, P2 ;  /* 0x000000015e1b7824 */ /* 0x000fe200010e0625 */
[----:B------:R-:W-:Y:S01]  /*0690*/  IADD3 R124, P4, R56, R31, RZ ;  /* 0x0000001f387c7210 */ /* 0x000fe20007f9e0ff */
[C---:B------:R-:W-:Y:S01]  /*06a0*/  IMAD.X R44, R60.reuse, 0x1, R29, P3 ;  /* 0x000000013c2c7824 */ /* 0x040fe200018e061d */
[----:B------:R-:W-:Y:S01]  /*06b0*/  IADD3 R73, P2, R88, R33, RZ ;  /* 0x0000002158497210 */ /* 0x000fe20007f5e0ff */
[----:B------:R-:W-:Y:S02]  /*06c0*/  IMAD.X R65, R105, 0x1, R6, P1 ;  /* 0x0000000169417824 */ /* 0x000fe400008e0606 */
[----:B------:R-:W-:Y:S01]  /*06d0*/  IMAD.X R119, R60, 0x1, R27, P4 ;  /* 0x000000013c777824 */ /* 0x000fe200020e061b */
[----:B------:R-:W-:Y:S01]  /*06e0*/  IADD3 R58, P1, R42, R73, RZ ;  /* 0x000000492a3a7210 */ /* 0x000fe20007f3e0ff */
[----:B------:R-:W-:Y:S01]  /*06f0*/  IMAD.X R72, R38, 0x1, R37, P2 ;  /* 0x0000000126487824 */ /* 0x000fe200010e0625 */
[C---:B------:R-:W-:Y:S01]  /*0700*/  SHF.L.U64.HI R44, R45.reuse, 0x2, R44 ;  /* 0x000000022d2c7819 */ /* 0x040fe2000001022c */
[----:B------:R-:W-:Y:S01]  /*0710*/  IMAD.SHL.U32 R45, R45, 0x4, RZ ;  /* 0x000000042d2d7824 */ /* 0x000fe200078e00ff */
[----:B------:R-:W-:Y:S01]  /*0720*/  SHF.L.U64.HI R119, R124, 0x2, R119 ;  /* 0x000000027c777819 */ /* 0x000fe20000010277 */
[----:B------:R-:W-:-:S02]  /*0730*/  IMAD.SHL.U32 R4, R100, 0x40, RZ ;  /* 0x0000004064047824 */ /* 0x000fc400078e00ff */
[----:B------:R-:W-:Y:S01]  /*0740*/  IMAD.X R9, R65, 0x1, R72, P1 ;  /* 0x0000000141097824 */ /* 0x000fe200008e0648 */
[----:B------:R-:W-:Y:S01]  /*0750*/  IADD3 R16, P1, R45, UR8, RZ ;  /* 0x000000082d107c10 */ /* 0x000fe2000ff3e0ff */
[----:B------:R-:W-:Y:S01]  /*0760*/  IMAD.SHL.U32 R124, R124, 0x4, RZ ;  /* 0x000000047c7c7824 */ /* 0x000fe200078e00ff */
[----:B------:R-:W-:Y:S01]  /*0770*/  LOP3.LUT R98, R4, 0x1fc0, RZ, 0xc0, !PT ;  /* 0x00001fc004627812 */ /* 0x000fe200078ec0ff */
[----:B------:R-:W-:Y:S01]  /*0780*/  IMAD.SHL.U32 R59, R58, 0x4, RZ ;  /* 0x000000043a3b7824 */ /* 0x000fe200078e00ff */
[----:B------:R-:W-:Y:S02]  /*0790*/  IADD3.X R17, R44, UR9, RZ, P1, !PT ;  /* 0x000000092c117c10 */ /* 0x000fe40008ffe4ff */
[----:B------:R-:W-:Y:S02]  /*07a0*/  IADD3 R4, P2, R124, UR8, RZ ;  /* 0x000000087c047c10 */ /* 0x000fe4000ff5e0ff */
[----:B------:R-:W-:Y:S02]  /*07b0*/  IADD3 R69, P1, R107, R23, RZ ;  /* 0x000000176b457210 */ /* 0x000fe40007f3e0ff */
[----:B------:R-:W-:-:S02]  /*07c0*/  IADD3.X R5, R119, UR9, RZ, P2, !PT ;  /* 0x0000000977057c10 */ /* 0x000fc400097fe4ff */
[----:B------:R-:W-:Y:S01]  /*07d0*/  SHF.L.U64.HI R58, R58, 0x2, R9 ;  /* 0x000000023a3a7819 */ /* 0x000fe20000010209 */
[----:B------:R-:W-:Y:S01]  /*07e0*/  IMAD.X R67, R103, 0x1, R6, P1 ;  /* 0x0000000167437824 */ /* 0x000fe200008e0606 */
[----:B------:R-:W-:Y:S01]  /*07f0*/  IADD3 R18, P2, R59, UR8, RZ ;  /* 0x000000083b127c10 */ /* 0x000fe2000ff5e0ff */
[----:B------:R-:W0:Y:S01]  /*0800*/  LDC.64 R8, c[0x0][0x240] ;  /* 0x00009000ff087b82 */ /* 0x000e220000000a00 */
[----:B------:R-:W-:Y:S02]  /*0810*/  IADD3 R85, P1, R88, R79, RZ ;  /* 0x0000004f58557210 */ /* 0x000fe40007f3e0ff */
[----:B------:R-:W-:Y:S02]  /*0820*/  IADD3.X R19, R58, UR9, RZ, P2, !PT ;  /* 0x000000093a137c10 */ /* 0x000fe400097fe4ff */
[----:B------:R-:W-:Y:S01]  /*0830*/  IADD3 R98, R98, UR4, R98 ;  /* 0x0000000462627c10 */ /* 0x000fe2000fffe062 */
[----:B------:R-:W-:Y:S01]  /*0840*/  IMAD.X R26, R38, 0x1, R25, P1 ;  /* 0x00000001261a7824 */ /* 0x000fe200008e0619 */
[----:B------:R-:W-:-:S02]  /*0850*/  IADD3 R64, P2, R104, R23, RZ ;  /* 0x0000001768407210 */ /* 0x000fc40007f5e0ff */
[----:B------:R-:W-:Y:S02]  /*0860*/  IADD3 R82, P3, R92, R79, RZ ;  /* 0x0000004f5c527210 */ /* 0x000fe40007f7e0ff */
[----:B------:R-:W-:Y:S01]  /*0870*/  IADD3 R55, P1, R42, R85, RZ ;  /* 0x000000552a377210 */ /* 0x000fe20007f3e0ff */
[----:B------:R1:W-:Y:S01]  /*0880*/  STS.64 [R98], R4 ;  /* 0x0000000462007388 */ /* 0x0003e20000000a00 */
[----:B------:R-:W-:Y:S01]  /*0890*/  IMAD.X R43, R99, 0x1, R6, P2 ;  /* 0x00000001632b7824 */ /* 0x000fe200010e0606 */
[----:B------:R-:W-:Y:S01]  /*08a0*/  IADD3 R76, P2, R92, R33, RZ ;  /* 0x000000215c4c7210 */ /* 0x000fe20007f5e0ff */
[C---:B------:R-:W-:Y:S01]  /*08b0*/  IMAD.X R28, R34.reuse, 0x1, R25, P3 ;  /* 0x00000001221c7824 */ /* 0x040fe200018e0619 */
[----:B------:R-:W-:Y:S01]  /*08c0*/  IADD3 R54, P3, R69, R82, RZ ;  /* 0x0000005245367210 */ /* 0x000fe20007f7e0ff */
[----:B------:R-:W-:Y:S01]  /*08d0*/  IMAD.X R50, R65, 0x1, R26, P1 ;  /* 0x0000000141327824 */ /* 0x000fe200008e061a */
[----:B------:R-:W-:Y:S01]  /*08e0*/  IADD3 R79, P5, R35, R79, RZ ;  /* 0x0000004f234f7210 */ /* 0x000fe20007fbe0ff */
[----:B------:R2:W-:Y:S01]  /*08f0*/  STS.64 [R98+0x40], R16 ;  /* 0x0000401062007388 */ /* 0x0005e20000000a00 */
[----:B-1----:R-:W-:Y:S01]  /*0900*/  IADD3 R5, P4, R35, R33, RZ ;  /* 0x0000002123057210 */ /* 0x002fe20007f9e0ff */
[----:B------:R-:W-:Y:S01]  /*0910*/  IMAD.X R78, R34, 0x1, R37, P2 ;  /* 0x00000001224e7824 */ /* 0x000fe200010e0625 */
[----:B------:R-:W-:Y:S01]  /*0920*/  IADD3 R53, P2, R69, R76, RZ ;  /* 0x0000004c45357210 */ /* 0x000fe20007f5e0ff */
[C---:B------:R-:W-:Y:S01]  /*0930*/  IMAD.X R84, R39.reuse, 0x1, R25, P5 ;  /* 0x0000000127547824 */ /* 0x040fe200028e0619 */
[----:B------:R-:W-:Y:S01]  /*0940*/  IADD3 R48, P1, R64, R5, RZ ;  /* 0x0000000540307210 */ /* 0x000fe20007f3e0ff */
[----:B------:R-:W-:Y:S01]  /*0950*/  IMAD.X R80, R39, 0x1, R37, P4 ;  /* 0x0000000127507824 */ /* 0x000fe200020e0625 */
[----:B------:R-:W-:Y:S01]  /*0960*/  IADD3 R52, P4, R64, R79, RZ ;  /* 0x0000004f40347210 */ /* 0x000fe20007f9e0ff */
[----:B--2---:R-:W-:Y:S01]  /*0970*/  IMAD.X R17, R67, 0x1, R28, P3 ;  /* 0x0000000143117824 */ /* 0x004fe200018e061c */
[C---:B------:R-:W-:Y:S01]  /*0980*/  SHF.L.U64.HI R50, R55.reuse, 0x2, R50 ;  /* 0x0000000237327819 */ /* 0x040fe20000010232 */
[----:B------:R-:W-:-:S02]  /*0990*/  IMAD.SHL.U32 R55, R55, 0x4, RZ ;  /* 0x0000000437377824 */ /* 0x000fc400078e00ff */
[----:B------:R-:W-:Y:S01]  /*09a0*/  IMAD.X R4, R67, 0x1, R78, P2 ;  /* 0x0000000143047824 */ /* 0x000fe200010e064e */
[C---:B------:R-:W-:Y:S01]  /*09b0*/  SHF.L.U64.HI R46, R54.reuse, 0x2, R17 ;  /* 0x00000002362e7819 */ /* 0x040fe20000010211 */
[C---:B------:R-:W-:Y:S01]  /*09c0*/  IMAD.X R51, R43.reuse, 0x1, R80, P1 ;  /* 0x000000012b337824 */ /* 0x040fe200008e0650 */
[----:B------:R-:W-:Y:S01]  /*09d0*/  IADD3 R24, P1, R55, UR8, RZ ;  /* 0x0000000837187c10 */ /* 0x000fe2000ff3e0ff */
[----:B------:R-:W-:Y:S02]  /*09e0*/  IMAD.X R49, R43, 0x1, R84, P4 ;  /* 0x000000012b317824 */ /* 0x000fe400020e0654 */
[----:B------:R-:W-:Y:S01]  /*09f0*/  IMAD.SHL.U32 R54, R54, 0x4, RZ ;  /* 0x0000000436367824 */ /* 0x000fe200078e00ff */
[----:B------:R1:W-:Y:S01]  /*0a00*/  STS.64 [R98+0x8], R18 ;  /* 0x0000081262007388 */ /* 0x0003e20000000a00 */
[C---:B------:R-:W-:Y:S01]  /*0a10*/  SHF.L.U64.HI R47, R53.reuse, 0x2, R4 ;  /* 0x00000002352f7819 */ /* 0x040fe20000010204 */
[----:B------:R-:W-:Y:S01]  /*0a20*/  IMAD.SHL.U32 R53, R53, 0x4, RZ ;  /* 0x0000000435357824 */ /* 0x000fe200078e00ff */
[C---:B------:R-:W-:Y:S01]  /*0a30*/  SHF.L.U64.HI R51, R48.reuse, 0x2, R51 ;  /* 0x0000000230337819 */ /* 0x040fe20000010233 */
[----:B------:R-:W-:Y:S01]  /*0a40*/  IMAD.SHL.U32 R48, R48, 0x4, RZ ;  /* 0x0000000430307824 */ /* 0x000fe200078e00ff */
[C---:B------:R-:W-:Y:S01]  /*0a50*/  SHF.L.U64.HI R49, R52.reuse, 0x2, R49 ;  /* 0x0000000234317819 */ /* 0x040fe20000010231 */
[----:B------:R-:W-:Y:S01]  /*0a60*/  IMAD.SHL.U32 R52, R52, 0x4, RZ ;  /* 0x0000000434347824 */ /* 0x000fe200078e00ff */
[----:B------:R-:W-:-:S02]  /*0a70*/  IADD3.X R25, R50, UR9, RZ, P1, !PT ;  /* 0x0000000932197c10 */ /* 0x000fc40008ffe4ff */
[----:B-1----:R-:W-:Y:S02]  /*0a80*/  IADD3 R18, P1, R54, UR8, RZ ;  /* 0x0000000836127c10 */ /* 0x002fe4000ff3e0ff */
[----:B------:R-:W-:Y:S02]  /*0a90*/  IADD3 R16, P2, R53, UR8, RZ ;  /* 0x0000000835107c10 */ /* 0x000fe4000ff5e0ff */
[----:B------:R-:W-:Y:S02]  /*0aa0*/  IADD3.X R19, R46, UR9, RZ, P1, !PT ;  /* 0x000000092e137c10 */ /* 0x000fe40008ffe4ff */
[----:B------:R-:W-:Y:S02]  /*0ab0*/  IADD3 R22, P3, R48, UR8, RZ ;  /* 0x0000000830167c10 */ /* 0x000fe4000ff7e0ff */
[----:B------:R-:W-:Y:S01]  /*0ac0*/  IADD3 R32, P1, R52, UR8, RZ ;  /* 0x0000000834207c10 */ /* 0x000fe2000ff3e0ff */
[----:B------:R0:W-:Y:S01]  /*0ad0*/  STS.64 [R98+0x48], R24 ;  /* 0x0000481862007388 */ /* 0x0001e20000000a00 */
[----:B------:R-:W-:-:S02]  /*0ae0*/  IADD3.X R17, R47, UR9, RZ, P2, !PT ;  /* 0x000000092f117c10 */ /* 0x000fc400097fe4ff */
[----:B------:R-:W-:Y:S02]  /*0af0*/  IADD3.X R23, R51, UR9, RZ, P3, !PT ;  /* 0x0000000933177c10 */ /* 0x000fe40009ffe4ff */
[----:B------:R-:W-:Y:S01]  /*0b00*/  IADD3.X R33, R49, UR9, RZ, P1, !PT ;  /* 0x0000000931217c10 */ /* 0x000fe20008ffe4ff */
[----:B------:R-:W-:Y:S01]  /*0b10*/  STS.64 [R98+0x10], R16 ;  /* 0x0000101062007388 */ /* 0x000fe20000000a00 */
[----:B0-----:R-:W-:-:S03]  /*0b20*/  IMAD.WIDE R24, R11, 0x4, R8 ;  /* 0x000000040b187825 */ /* 0x001fc600078e0208 */
[----:B------:R-:W-:Y:S04]  /*0b30*/  STS.64 [R98+0x50], R18 ;  /* 0x0000501262007388 */ /* 0x000fe80000000a00 */
[----:B------:R-:W-:Y:S04]  /*0b40*/  STS.64 [R98+0x18], R22 ;  /* 0x0000181662007388 */ /* 0x000fe80000000a00 */
[----:B------:R0:W-:Y:S04]  /*0b50*/  STS.64 [R98+0x58], R32 ;  /* 0x0000582062007388 */ /* 0x0001e80000000a00 */
[----:B------:R-:W2:Y:S04]  /*0b60*/  @!P0 LDG.E.EL R125, desc[UR6][R24.64] ;  /* 0x00000006187d8981 */ /* 0x000ea8000c2e1900 */
[----:B------:R1:W4:Y:S01]  /*0b70*/  @!P0 LDG.E.EL R123, desc[UR6][R24.64] ;  /* 0x00000006187b8981 */ /* 0x000322000c2e1900 */
[----:B------:R-:W-:Y:S01]  /*0b80*/  IMAD.SHL.U32 R6, R100, 0x4, RZ ;  /* 0x0000000464067824 */ /* 0x000fe200078e00ff */
[----:B------:R-:W-:-:S04]  /*0b90*/  SHF.R.U32.HI R95, RZ, 0x1d, R13 ;  /* 0x0000001dff5f7819 */ /* 0x000fc8000001160d */
[----:B------:R-:W-:Y:S02]  /*0ba0*/  LOP3.LUT R8, R6, 0x1fc, RZ, 0xc0, !PT ;  /* 0x000001fc06087812 */ /* 0x000fe400078ec0ff */
[----:B------:R-:W-:Y:S02]  /*0bb0*/  LOP3.LUT R95, R95, 0x4, RZ, 0xc0, !PT ;  /* 0x000000045f5f7812 */ /* 0x000fe400078ec0ff */
[----:B------:R-:W-:Y:S02]  /*0bc0*/  SHF.R.U32.HI R37, RZ, 0x1d, R15 ;  /* 0x0000001dff257819 */ /* 0x000fe4000001160f */
[----:B------:R-:W-:Y:S02]  /*0bd0*/  LOP3.LUT R113, R8, 0x200, RZ, 0xfc, !PT ;  /* 0x0000020008717812 */ /* 0x000fe400078efcff */
[----:B------:R-:W-:Y:S02]  /*0be0*/  IADD3 R95, P1, R12, R95, RZ ;  /* 0x0000005f0c5f7210 */ /* 0x000fe40007f3e0ff */
[----:B------:R-:W-:-:S02]  /*0bf0*/  LOP3.LUT R37, R37, 0x4, RZ, 0xc0, !PT ;  /* 0x0000000425257812 */ /* 0x000fc400078ec0ff */
[----:B------:R-:W-:Y:S01]  /*0c00*/  LEA R30, R8, UR4, 0x4 ;  /* 0x00000004081e7c11 */ /* 0x000fe2000f8e20ff */
[----:B------:R-:W-:Y:S01]  /*0c10*/  BAR.SYNC.DEFER_BLOCKING 0x0 ;  /* 0x0000000000007b1d */ /* 0x000fe20000010000 */
[----:B------:R-:W-:Y:S01]  /*0c20*/  LEA R113, R113, UR4, 0x4 ;  /* 0x0000000471717c11 */ /* 0x000fe2000f8e20ff */
[----:B------:R-:W-:Y:S01]  /*0c30*/  IMAD.X R12, RZ, RZ, R13, P1 ;  /* 0x000000ffff0c7224 */ /* 0x000fe200008e060d */
[----:B------:R-:W-:-:S04]  /*0c40*/  IADD3 R37, P2, R14, R37, RZ ;  /* 0x000000250e257210 */ /* 0x000fc80007f5e0ff */
[C---:B------:R-:W-:Y:S01]  /*0c50*/  SHF.L.U64.HI R11, R95.reuse, 0x7, R12 ;  /* 0x000000075f0b7819 */ /* 0x040fe2000001020c */
[----:B------:R-:W-:Y:S02]  /*0c60*/  IMAD.X R14, RZ, RZ, R15, P2 ;  /* 0x000000ffff0e7224 */ /* 0x000fe400010e060f */
[----:B------:R-:W-:-:S03]  /*0c70*/  IMAD.SHL.U32 R95, R95, 0x80, RZ ;  /* 0x000000805f5f7824 */ /* 0x000fc600078e00ff */
[C---:B------:R-:W-:Y:S01]  /*0c80*/  SHF.L.U64.HI R9, R37.reuse, 0x7, R14 ;  /* 0x0000000725097819 */ /* 0x040fe2000001020e */
[----:B------:R-:W-:Y:S01]  /*0c90*/  IMAD.SHL.U32 R37, R37, 0x80, RZ ;  /* 0x0000008025257824 */ /* 0x000fe200078e00ff */
[----:B------:R-:W5:Y:S04]  /*0ca0*/  LDS.64 R40, [R30] ;  /* 0x000000001e287984 */ /* 0x000f680000000a00 */
[----:B-1----:R-:W1:Y:S01]  /*0cb0*/  LDS.64 R24, [R113] ;  /* 0x0000000071187984 */ /* 0x002e620000000a00 */
[----:B0-----:R-:W-:Y:S02]  /*0cc0*/  IADD3 R33, P6, R88, R95, RZ ;  /* 0x0000005f58217210 */ /* 0x001fe40007fde0ff */
[----:B------:R-:W-:Y:S02]  /*0cd0*/  IADD3 R89, P1, R92, R95, RZ ;  /* 0x0000005f5c597210 */ /* 0x000fe40007f3e0ff */
[----:B------:R-:W-:-:S02]  /*0ce0*/  IADD3 R96, P3, R0, R95, RZ ;  /* 0x0000005f00607210 */ /* 0x000fc40007f7e0ff */
[----:B------:R-:W-:Y:S01]  /*0cf0*/  IADD3 R95, P4, R35, R95, RZ ;  /* 0x0000005f235f7210 */ /* 0x000fe20007f9e0ff */
[--C-:B------:R-:W-:Y:S01]  /*0d00*/  IMAD.X R36, R38, 0x1, R11.reuse, P6 ;  /* 0x0000000126247824 */ /* 0x100fe200030e060b */
[----:B------:R-:W-:Y:S02]  /*0d10*/  IADD3 R88, P0, R88, R37, RZ ;  /* 0x0000002558587210 */ /* 0x000fe40007f1e0ff */
[----:B------:R-:W-:Y:S02]  /*0d20*/  IADD3 R92, P2, R92, R37, RZ ;  /* 0x000000255c5c7210 */ /* 0x000fe40007f5e0ff */
[----:B------:R-:W-:Y:S01]  /*0d30*/  IADD3 R35, P5, R35, R37, RZ ;  /* 0x0000002523237210 */ /* 0x000fe20007fbe0ff */
[--C-:B------:R-:W-:Y:S01]  /*0d40*/  IMAD.X R93, R34, 0x1, R11.reuse, P1 ;  /* 0x00000001225d7824 */ /* 0x100fe200008e060b */
[----:B------:R-:W-:Y:S01]  /*0d50*/  IADD3 R37, P6, R0, R37, RZ ;  /* 0x0000002500257210 */ /* 0x000fe20007fde0ff */
[--C-:B------:R-:W-:Y:S01]  /*0d60*/  IMAD.X R97, R94, 0x1, R11.reuse, P3 ;  /* 0x000000015e617824 */ /* 0x100fe200018e060b */
[----:B------:R-:W-:Y:S01]  /*0d70*/  LOP3.LUT R4, R100, 0x7f, RZ, 0xc0, !PT ;  /* 0x0000007f64047812 */ /* 0x000fe200078ec0ff */
[----:B------:R-:W-:-:S02]  /*0d80*/  IMAD.X R32, R39, 0x1, R11, P4 ;  /* 0x0000000127207824 */ /* 0x000fc400020e060b */
[----:B------:R-:W-:Y:S02]  /*0d90*/  IMAD.SHL.U32 R11, R101, 0x100, RZ ;  /* 0x00000100650b7824 */ /* 0x000fe400078e00ff */
[--C-:B------:R-:W-:Y:S01]  /*0da0*/  IMAD.X R38, R38, 0x1, R9.reuse, P0 ;  /* 0x0000000126267824 */ /* 0x100fe200000e0609 */
[----:B------:R-:W-:Y:S01]  /*0db0*/  ISETP.GE.AND P0, PT, R10, 0x200, PT ;  /* 0x000002000a00780c */ /* 0x000fe20003f06270 */
[--C-:B------:R-:W-:Y:S02]  /*0dc0*/  IMAD.X R34, R34, 0x1, R9.reuse, P2 ;  /* 0x0000000122227824 */ /* 0x100fe400010e0609 */
[--C-:B------:R-:W-:Y:S02]  /*0dd0*/  IMAD.X R94, R94, 0x1, R9.reuse, P6 ;  /* 0x000000015e5e7824 */ /* 0x100fe400030e0609 */
[----:B------:R-:W-:Y:S01]  /*0de0*/  IMAD.X R39, R39, 0x1, R9, P5 ;  /* 0x0000000127277824 */ /* 0x000fe200028e0609 */
[----:B------:R-:W-:Y:S02]  /*0df0*/  PRMT R9, R4, 0x6540, R101 ;  /* 0x0000654004097816 */ /* 0x000fe40000000065 */
[----:B------:R-:W-:-:S02]  /*0e00*/  LOP3.LUT R11, R11, 0x80, R4, 0xfe, !PT ;  /* 0x000000800b0b7812 */ /* 0x000fc400078efe04 */
[----:B------:R-:W-:Y:S02]  /*0e10*/  ISETP.LT.AND P4, PT, R9, 0x100, !P0 ;  /* 0x000001000900780c */ /* 0x000fe40004781270 */
[----:B------:R-:W-:Y:S02]  /*0e20*/  ISETP.LT.AND P0, PT, R11, 0x100, !P0 ;  /* 0x000001000b00780c */ /* 0x000fe40004701270 */
[----:B------:R-:W-:Y:S02]  /*0e30*/  IADD3 R57, P1, R96, R56, RZ ;  /* 0x0000003860397210 */ /* 0x000fe40007f3e0ff */
[----:B------:R-:W-:Y:S02]  /*0e40*/  IADD3 R61, P2, R37, R56, RZ ;  /* 0x00000038253d7210 */ /* 0x000fe40007f5e0ff */
[----:B------:R-:W-:Y:S02]  /*0e50*/  CS2R R12, SRZ ;  /* 0x00000000000c7805 */ /* 0x000fe4000001ff00 */
[----:B------:R-:W-:Y:S01]  /*0e60*/  CS2R R14, SRZ ;  /* 0x00000000000e7805 */ /* 0x000fe2000001ff00 */
[--C-:B------:R-:W-:Y:S01]  /*0e70*/  IMAD.X R56, R97, 0x1, R60.reuse, P1 ;  /* 0x0000000161387824 */ /* 0x100fe200008e063c */
[----:B------:R-:W-:Y:S01]  /*0e80*/  IADD3 R63, P3, R33, R42, RZ ;  /* 0x0000002a213f7210 */ /* 0x000fe20007f7e0ff */
[----:B------:R-:W-:-:S03]  /*0e90*/  IMAD.X R60, R94, 0x1, R60, P2 ;  /* 0x000000015e3c7824 */ /* 0x000fc600010e063c */
[C---:B------:R-:W-:Y:S01]  /*0ea0*/  SHF.L.U64.HI R56, R57.reuse, 0x2, R56 ;  /* 0x0000000239387819 */ /* 0x040fe20000010238 */
[----:B------:R-:W-:Y:S01]  /*0eb0*/  IMAD.X R62, R36, 0x1, R65, P3 ;  /* 0x00000001243e7824 */ /* 0x000fe200018e0641 */
[----:B-----5:R-:W5:Y:S01]  /*0ec0*/  @P4 LDG.E.128 R12, desc[UR6][R40.64] ;  /* 0x00000006280c4981 */ /* 0x020f62000c1e1d00 */
[----:B------:R-:W-:-:S03]  /*0ed0*/  IMAD.SHL.U32 R57, R57, 0x4, RZ ;  /* 0x0000000439397824 */ /* 0x000fc600078e00ff */
[----:B-1----:R0:W2:Y:S01]  /*0ee0*/  @P0 LDG.E.128 R108, desc[UR6][R24.64] ;  /* 0x00000006186c0981 */ /* 0x0020a2000c1e1d00 */
[C---:B------:R-:W-:Y:S01]  /*0ef0*/  SHF.L.U64.HI R60, R61.reuse, 0x2, R60 ;  /* 0x000000023d3c7819 */ /* 0x040fe2000001023c */
[----:B------:R-:W-:Y:S01]  /*0f00*/  IMAD.SHL.U32 R61, R61, 0x4, RZ ;  /* 0x000000043d3d7824 */ /* 0x000fe200078e00ff */
[C---:B------:R-:W-:Y:S01]  /*0f10*/  SHF.L.U64.HI R62, R63.reuse, 0x2, R62 ;  /* 0x000000023f3e7819 */ /* 0x040fe2000001023e */
[----:B------:R-:W-:Y:S01]  /*0f20*/  IMAD.SHL.U32 R63, R63, 0x4, RZ ;  /* 0x000000043f3f7824 */ /* 0x000fe200078e00ff */
[----:B------:R-:W-:Y:S01]  /*0f30*/  BAR.SYNC.DEFER_BLOCKING 0x0 ;  /* 0x0000000000007b1d */ /* 0x000fe20000010000 */
[----:B------:R-:W-:Y:S02]  /*0f40*/  IADD3 R22, P1, R57, UR8, RZ ;  /* 0x0000000839167c10 */ /* 0x000fe4000ff3e0ff */
[----:B------:R-:W-:Y:S02]  /*0f50*/  IADD3 R18, P2, R61, UR8, RZ ;  /* 0x000000083d127c10 */ /* 0x000fe4000ff5e0ff */
[----:B------:R-:W-:-:S02]  /*0f60*/  IADD3.X R23, R56, UR9, RZ, P1, !PT ;  /* 0x0000000938177c10 */ /* 0x000fc40008ffe4ff */
[----:B------:R-:W-:Y:S02]  /*0f70*/  IADD3 R66, P1, R88, R42, RZ ;  /* 0x0000002a58427210 */ /* 0x000fe40007f3e0ff */
[----:B------:R-:W-:Y:S02]  /*0f80*/  IADD3 R16, P3, R63, UR8, RZ ;  /* 0x000000083f107c10 */ /* 0x000fe4000ff7e0ff */
[----:B------:R-:W-:Y:S01]  /*0f90*/  IADD3.X R19, R60, UR9, RZ, P2, !PT ;  /* 0x000000093c137c10 */ /* 0x000fe200097fe4ff */
[----:B------:R-:W-:Y:S01]  /*0fa0*/  IMAD.X R65, R38, 0x1, R65, P1 ;  /* 0x0000000126417824 */ /* 0x000fe200008e0641 */
[----:B------:R-:W-:Y:S02]  /*0fb0*/  IADD3.X R17, R62, UR9, RZ, P3, !PT ;  /* 0x000000093e117c10 */ /* 0x000fe40009ffe4ff */
[----:B------:R-:W-:Y:S02]  /*0fc0*/  IADD3 R42, P2, R89, R69, RZ ;  /* 0x00000045592a7210 */ /* 0x000fe40007f5e0ff */
[----:B------:R-:W-:-:S02]  /*0fd0*/  IADD3 R69, P3, R92, R69, RZ ;  /* 0x000000455c457210 */ /* 0x000fc40007f7e0ff */
[----:B------:R-:W-:Y:S02]  /*0fe0*/  IADD3 R71, P1, R95, R64, RZ ;  /* 0x000000405f477210 */ /* 0x000fe40007f3e0ff */
[----:B------:R-:W-:Y:S01]  /*0ff0*/  IADD3 R75, P5, R35, R64, RZ ;  /* 0x00000040234b7210 */ /* 0x000fe20007fbe0ff */
[----:B0-----:R-:W-:Y:S01]  /*1000*/  IMAD.X R25, R93, 0x1, R67, P2 ;  /* 0x000000015d197824 */ /* 0x001fe200010e0643 */
[----:B------:R-:W-:Y:S01]  /*1010*/  SHF.L.U64.HI R64, R66, 0x2, R65 ;  /* 0x0000000242407819 */ /* 0x000fe20000010241 */
[----:B------:R-:W-:Y:S02]  /*1020*/  IMAD.X R68, R34, 0x1, R67, P3 ;  /* 0x0000000122447824 */ /* 0x000fe400018e0643 */
[--C-:B------:R-:W-:Y:S02]  /*1030*/  IMAD.X R70, R32, 0x1, R43.reuse, P1 ;  /* 0x0000000120467824 */ /* 0x100fe400008e062b */
[----:B------:R-:W-:Y:S02]  /*1040*/  IMAD.X R74, R39, 0x1, R43, P5 ;  /* 0x00000001274a7824 */ /* 0x000fe400028e062b */
[----:B------:R-:W-:-:S02]  /*1050*/  IMAD.SHL.U32 R65, R66, 0x4, RZ ;  /* 0x0000000442417824 */ /* 0x000fc400078e00ff */
[C---:B------:R-:W-:Y:S01]  /*1060*/  IMAD.SHL.U32 R67, R42.reuse, 0x4, RZ ;  /* 0x000000042a437824 */ /* 0x040fe200078e00ff */
[----:B------:R0:W-:Y:S01]  /*1070*/  STS.64 [R98], R22 ;  /* 0x0000001662007388 */ /* 0x0001e20000000a00 */
[----:B------:R-:W-:Y:S02]  /*1080*/  SHF.L.U64.HI R66, R42, 0x2, R25 ;  /* 0x000000022a427819 */ /* 0x000fe40000010219 */
[C---:B------:R-:W-:Y:S01]  /*1090*/  SHF.L.U64.HI R68, R69.reuse, 0x2, R68 ;  /* 0x0000000245447819 */ /* 0x040fe20000010244 */
[----:B------:R-:W-:Y:S01]  /*10a0*/  IMAD.SHL.U32 R69, R69, 0x4, RZ ;  /* 0x0000000445457824 */ /* 0x000fe200078e00ff */
[C---:B------:R-:W-:Y:S01]  /*10b0*/  SHF.L.U64.HI R70, R71.reuse, 0x2, R70 ;  /* 0x0000000247467819 */ /* 0x040fe20000010246 */
[----:B------:R-:W-:Y:S01]  /*10c0*/  IMAD.SHL.U32 R71, R71, 0x4, RZ ;  /* 0x0000000447477824 */ /* 0x000fe200078e00ff */
[C---:B------:R-:W-:Y:S01]  /*10d0*/  SHF.L.U64.HI R74, R75.reuse, 0x2, R74 ;  /* 0x000000024b4a7819 */ /* 0x040fe2000001024a */
[----:B------:R-:W-:Y:S01]  /*10e0*/  IMAD.SHL.U32 R75, R75, 0x4, RZ ;  /* 0x000000044b4b7824 */ /* 0x000fe200078e00ff */
[----:B------:R-:W-:-:S02]  /*10f0*/  IADD3 R42, P2, R67, UR8, RZ ;  /* 0x00000008432a7c10 */ /* 0x000fc4000ff5e0ff */
[----:B0-----:R-:W-:Y:S01]  /*1100*/  IADD3 R22, P1, R65, UR8, RZ ;  /* 0x0000000841167c10 */ /* 0x001fe2000ff3e0ff */
[----:B------:R0:W-:Y:S01]  /*1110*/  STS.64 [R98+0x40], R18 ;  /* 0x0000401262007388 */ /* 0x0001e20000000a00 */
[----:B------:R-:W-:Y:S02]  /*1120*/  IADD3.X R43, R66, UR9, RZ, P2, !PT ;  /* 0x00000009422b7c10 */ /* 0x000fe400097fe4ff */
[----:B------:R-:W-:Y:S01]  /*1130*/  IADD3.X R23, R64, UR9, RZ, P1, !PT ;  /* 0x0000000940177c10 */ /* 0x000fe20008ffe4ff */
[----:B------:R1:W-:Y:S01]  /*1140*/  STS.64 [R98+0x8], R16 ;  /* 0x0000081062007388 */ /* 0x0003e20000000a00 */
[----:B------:R-:W-:Y:S02]  /*1150*/  IADD3 R40, P1, R69, UR8, RZ ;  /* 0x0000000845287c10 */ /* 0x000fe4000ff3e0ff */
[----:B0-----:R-:W-:Y:S02]  /*1160*/  IADD3 R18, P3, R71, UR8, RZ ;  /* 0x0000000847127c10 */ /* 0x001fe4000ff7e0ff */
[----:B-1----:R-:W-:-:S02]  /*1170*/  IADD3 R16, P2, R75, UR8, RZ ;  /* 0x000000084b107c10 */ /* 0x002fc4000ff5e0ff */
[----:B------:R-:W-:Y:S02]  /*1180*/  IADD3.X R41, R68, UR9, RZ, P1, !PT ;  /* 0x0000000944297c10 */ /* 0x000fe40008ffe4ff */
[----:B------:R-:W-:Y:S02]  /*1190*/  IADD3.X R19, R70, UR9, RZ, P3, !PT ;  /* 0x0000000946137c10 */ /* 0x000fe40009ffe4ff */
[----:B------:R-:W-:Y:S01]  /*11a0*/  IADD3.X R17, R74, UR9, RZ, P2, !PT ;  /* 0x000000094a117c10 */ /* 0x000fe200097fe4ff */
[----:B------:R-:W-:Y:S04]  /*11b0*/  STS.64 [R98+0x48], R22 ;  /* 0x0000481662007388 */ /* 0x000fe80000000a00 */
[----:B------:R0:W-:Y:S04]  /*11c0*/  STS.64 [R98+0x10], R42 ;  /* 0x0000102a62007388 */ /* 0x0001e80000000a00 */
[----:B------:R-:W-:Y:S04]  /*11d0*/  STS.64 [R98+0x50], R40 ;  /* 0x0000502862007388 */ /* 0x000fe80000000a00 */
[----:B------:R-:W-:Y:S04]  /*11e0*/  STS.64 [R98+0x18], R18 ;  /* 0x0000181262007388 */ /* 0x000fe80000000a00 */
[----:B------:R1:W-:Y:S01]  /*11f0*/  STS.64 [R98+0x58], R16 ;  /* 0x0000581062007388 */ /* 0x0003e20000000a00 */
[----:B------:R-:W-:Y:S01]  /*1200*/  BAR.SYNC.DEFER_BLOCKING 0x0 ;  /* 0x0000000000007b1d */ /* 0x000fe20000010000 */
[----:B------:R-:W-:-:S04]  /*1210*/  SHF.R.U32.HI R81, RZ, 0x1d, R3 ;  /* 0x0000001dff517819 */ /* 0x000fc80000011603 */
[----:B------:R-:W-:Y:S01]  /*1220*/  LOP3.LUT R81, R81, 0x4, RZ, 0xc0, !PT ;  /* 0x0000000451517812 */ /* 0x000fe200078ec0ff */
[----:B------:R-:W3:Y:S04]  /*1230*/  LDS.64 R24, [R30] ;  /* 0x000000001e187984 */ /* 0x000ee80000000a00 */
[----:B------:R-:W3:Y:S01]  /*1240*/  LDS.64 R22, [R113] ;  /* 0x0000000071167984 */ /* 0x000ee20000000a00 */
[----:B------:R-:W-:-:S05]  /*1250*/  IADD3 R90, P1, R2, R81, RZ ;  /* 0x00000051025a7210 */ /* 0x000fca0007f3e0ff */
[----:B0-----:R-:W-:Y:S02]  /*1260*/  IMAD.X R43, RZ, RZ, R3, P1 ;  /* 0x000000ffff2b7224 */ /* 0x001fe400008e0603 */
[C---:B------:R-:W-:Y:S01]  /*1270*/  IMAD.SHL.U32 R3, R90.reuse, 0x200, RZ ;  /* 0x000002005a037824 */ /* 0x040fe200078e00ff */
[----:B-1----:R-:W-:Y:S02]  /*1280*/  CS2R R16, SRZ ;  /* 0x0000000000107805 */ /* 0x002fe4000001ff00 */
[----:B------:R-:W-:Y:S02]  /*1290*/  CS2R R18, SRZ ;  /* 0x0000000000127805 */ /* 0x000fe4000001ff00 */
[----:B------:R-:W-:Y:S02]  /*12a0*/  SHF.L.U64.HI R90, R90, 0x9, R43 ;  /* 0x000000095a5a7819 */ /* 0x000fe4000001022b */
[----:B------:R-:W-:Y:S02]  /*12b0*/  CS2R R40, SRZ ;  /* 0x0000000000287805 */ /* 0x000fe4000001ff00 */
[----:B------:R-:W-:-:S02]  /*12c0*/  CS2R R42, SRZ ;  /* 0x00000000002a7805 */ /* 0x000fc4000001ff00 */
[----:B------:R-:W-:Y:S01]  /*12d0*/  LEA R2, R86, UR4, 0x3 ;  /* 0x0000000456027c11 */ /* 0x000fe2000f8e18ff */
[----:B---3--:R0:W5:Y:S04]  /*12e0*/  @P4 LDG.E.128 R16, desc[UR6][R24.64] ;  /* 0x0000000618104981 */ /* 0x008168000c1e1d00 */
[----:B------:R1:W3:Y:S01]  /*12f0*/  @P0 LDG.E.128 R40, desc[UR6][R22.64] ;  /* 0x0000000616280981 */ /* 0x0002e2000c1e1d00 */
[----:B------:R-:W-:Y:S01]  /*1300*/  BAR.SYNC.DEFER_BLOCKING 0x0 ;  /* 0x0000000000007b1d */ /* 0x000fe20000010000 */
[----:B------:R-:W-:Y:S02]  /*1310*/  IADD3 R112, P2, R112, R3, RZ ;  /* 0x0000000370707210 */ /* 0x000fe40007f5e0ff */
[----:B------:R-:W-:Y:S02]  /*1320*/  IADD3 R107, P3, R107, R3, RZ ;  /* 0x000000036b6b7210 */ /* 0x000fe40007f7e0ff */
[----:B------:R-:W-:-:S02]  /*1330*/  IADD3 R106, P1, R106, R3, RZ ;  /* 0x000000036a6a7210 */ /* 0x000fc40007f3e0ff */
[----:B------:R-:W-:Y:S01]  /*1340*/  IADD3 R104, P5, R104, R3, RZ ;  /* 0x0000000368687210 */ /* 0x000fe20007fbe0ff */
[--C-:B------:R-:W-:Y:S02]  /*1350*/  IMAD.X R105, R105, 0x1, R90.reuse, P2 ;  /* 0x0000000169697824 */ /* 0x100fe400010e065a */
[--C-:B------:R-:W-:Y:S01]  /*1360*/  IMAD.X R103, R103, 0x1, R90.reuse, P3 ;  /* 0x0000000167677824 */ /* 0x100fe200018e065a */
[----:B------:R-:W-:Y:S01]  /*1370*/  IADD3 R81, P2, R104, R5, RZ ;  /* 0x0000000568517210 */ /* 0x000fe20007f5e0ff */
[--C-:B------:R-:W-:Y:S01]  /*1380*/  IMAD.X R102, R102, 0x1, R90.reuse, P1 ;  /* 0x0000000166667824 */ /* 0x100fe200008e065a */
[----:B------:R-:W-:Y:S01]  /*1390*/  IADD3 R5, P3, R104, R79, RZ ;  /* 0x0000004f68057210 */ /* 0x000fe20007f7e0ff */
[----:B------:R-:W-:Y:S01]  /*13a0*/  IMAD.X R99, R99, 0x1, R90, P5 ;  /* 0x0000000163637824 */ /* 0x000fe200028e065a */
[----:B------:R-:W-:Y:S01]  /*13b0*/  IADD3 R83, P1, R107, R76, RZ ;  /* 0x0000004c6b537210 */ /* 0x000fe20007f3e0ff */
[----:B------:R-:W-:Y:S04]  /*13c0*/  STS [R2], R20 ;  /* 0x0000001402007388 */ /* 0x000fe80000000800 */
[----:B------:R0:W-:Y:S01]  /*13d0*/  STS [R2+0x8], R21 ;  /* 0x0000081502007388 */ /* 0x0001e20000000800 */
[----:B------:R-:W-:-:S02]  /*13e0*/  IMAD.X R80, R99, 0x1, R80, P2 ;  /* 0x0000000163507824 */ /* 0x000fc400010e0650 */
[----:B------:R-:W-:Y:S01]  /*13f0*/  IMAD.X R76, R99, 0x1, R84, P3 ;  /* 0x00000001634c7824 */ /* 0x000fe200018e0654 */
[C---:B------:R-:W-:Y:S01]  /*1400*/  LOP3.LUT R3, R4.reuse, 0x80, RZ, 0xfc, !PT ;  /* 0x0000008004037812 */ /* 0x040fe200078efcff */
[----:B------:R-:W-:Y:S01]  /*1410*/  IMAD.X R78, R103, 0x1, R78, P1 ;  /* 0x00000001674e7824 */ /* 0x000fe200008e064e */
[----:B------:R-:W-:Y:S01]  /*1420*/  SHF.L.U64.HI R79, R81, 0x2, R80 ;  /* 0x00000002514f7819 */ /* 0x000fe20000010250 */
[C---:B------:R-:W-:Y:S01]  /*1430*/  IMAD.SHL.U32 R80, R5.reuse, 0x4, RZ ;  /* 0x0000000405507824 */ /* 0x040fe200078e00ff */
[----:B------:R-:W-:Y:S01]  /*1440*/  SHF.L.U64.HI R76, R5, 0x2, R76 ;  /* 0x00000002054c7819 */ /* 0x000fe2000001024c */
[----:B------:R-:W-:Y:S01]  /*1450*/  IMAD.SHL.U32 R81, R81, 0x4, RZ ;  /* 0x0000000451517824 */ /* 0x000fe200078e00ff */
[C---:B------:R-:W-:Y:S01]  /*1460*/  SHF.L.U64.HI R78, R83.reuse, 0x2, R78 ;  /* 0x00000002534e7819 */ /* 0x040fe2000001024e */
[----:B------:R-:W-:Y:S01]  /*1470*/  IMAD.SHL.U32 R83, R83, 0x4, RZ ;  /* 0x0000000453537824 */ /* 0x000fe200078e00ff */
[----:B------:R-:W-:Y:S01]  /*1480*/  LEA R5, R3, UR4, 0x3 ;  /* 0x0000000403057c11 */ /* 0x000fe2000f8e18ff */
[----:B------:R-:W-:Y:S01]  /*1490*/  BAR.SYNC.DEFER_BLOCKING 0x0 ;  /* 0x0000000000007b1d */ /* 0x000fe20000010000 */
[----:B------:R-:W-:-:S02]  /*14a0*/  LEA R86, R4, UR4, 0x3 ;  /* 0x0000000404567c11 */ /* 0x000fc4000f8e18ff */
[----:B------:R-:W-:Y:S02]  /*14b0*/  IADD3 RZ, P3, R80, UR8, RZ ;  /* 0x0000000850ff7c10 */ /* 0x000fe4000ff7e0ff */
[----:B------:R-:W-:Y:S02]  /*14c0*/  IADD3 RZ, P1, R83, UR8, RZ ;  /* 0x0000000853ff7c10 */ /* 0x000fe4000ff3e0ff */
[----:B------:R-:W-:Y:S02]  /*14d0*/  IADD3 RZ, P2, R81, UR8, RZ ;  /* 0x0000000851ff7c10 */ /* 0x000fe4000ff5e0ff */
[----:B0-----:R-:W-:Y:S02]  /*14e0*/  IADD3.X R21, R76, UR9, RZ, P3, !PT ;  /* 0x000000094c157c10 */ /* 0x001fe40009ffe4ff */
[----:B------:R-:W-:Y:S02]  /*14f0*/  IADD3.X R25, R78, UR9, RZ, P1, !PT ;  /* 0x000000094e197c10 */ /* 0x000fe40008ffe4ff */
[----:B-1----:R-:W-:-:S02]  /*1500*/  IADD3.X R23, R79, UR9, RZ, P2, !PT ;  /* 0x000000094f177c10 */ /* 0x002fc400097fe4ff */
[----:B------:R-:W-:Y:S02]  /*1510*/  IADD3 R87, P3, R112, R85, RZ ;  /* 0x0000005570577210 */ /* 0x000fe40007f7e0ff */
[----:B------:R-:W-:Y:S02]  /*1520*/  IADD3 R73, P1, R112, R73, RZ ;  /* 0x0000004970497210 */ /* 0x000fe40007f3e0ff */
[----:B------:R-:W-:Y:S01]  /*1530*/  IADD3 R85, P2, R106, R77, RZ ;  /* 0x0000004d6a557210 */ /* 0x000fe20007f5e0ff */
[----:B------:R-:W-:Y:S04]  /*1540*/  LDS R5, [R5] ;  /* 0x0000000005057984 */ /* 0x000fe80000000800 */
[----:B------:R0:W-:Y:S01]  /*1550*/  LDS R3, [R86] ;  /* 0x0000000056037984 */ /* 0x0001e20000000800 */
[----:B------:R-:W-:Y:S01]  /*1560*/  IMAD.X R72, R105, 0x1, R72, P1 ;  /* 0x0000000169487824 */ /* 0x000fe200008e0648 */
[----:B------:R-:W-:Y:S01]  /*1570*/  IADD3 R91, P5, R107, R82, RZ ;  /* 0x000000526b5b7210 */ /* 0x000fe20007fbe0ff */
[----:B------:R-:W-:Y:S01]  /*1580*/  IMAD.X R84, R102, 0x1, R29, P2 ;  /* 0x0000000166547824 */ /* 0x000fe200010e061d */
[----:B------:R-:W-:Y:S01]  /*1590*/  IADD3 R31, P1, R106, R31, RZ ;  /* 0x0000001f6a1f7210 */ /* 0x000fe20007f3e0ff */
[C---:B------:R-:W-:Y:S01]  /*15a0*/  IMAD.SHL.U32 R77, R73.reuse, 0x4, RZ ;  /* 0x00000004494d7824 */ /* 0x040fe200078e00ff */
[----:B------:R-:W-:Y:S01]  /*15b0*/  SHF.L.U64.HI R82, R73, 0x2, R72 ;  /* 0x0000000249527819 */ /* 0x000fe20000010248 */
[----:B------:R-:W-:Y:S01]  /*15c0*/  IMAD.X R90, R103, 0x1, R28, P5 ;  /* 0x00000001675a7824 */ /* 0x000fe200028e061c */
[----:B------:R-:W-:Y:S01]  /*15d0*/  SHF.L.U64.HI R84, R85, 0x2, R84 ;  /* 0x0000000255547819 */ /* 0x000fe20000010254 */
[----:B0-----:R-:W-:-:S02]  /*15e0*/  IMAD.X R86, R105, 0x1, R26, P3 ;  /* 0x0000000169567824 */ /* 0x001fc400018e061a */
[----:B------:R-:W-:Y:S02]  /*15f0*/  IMAD.X R72, R102, 0x1, R27, P1 ;  /* 0x0000000166487824 */ /* 0x000fe400008e061b */
[----:B------:R-:W-:Y:S02]  /*1600*/  IMAD.SHL.U32 R73, R31, 0x4, RZ ;  /* 0x000000041f497824 */ /* 0x000fe400078e00ff */
[----:B------:R-:W-:Y:S01]  /*1610*/  IMAD.SHL.U32 R85, R85, 0x4, RZ ;  /* 0x0000000455557824 */ /* 0x000fe200078e00ff */
[----:B------:R-:W-:Y:S01]  /*1620*/  SHF.L.U64.HI R86, R87, 0x2, R86 ;  /* 0x0000000257567819 */ /* 0x000fe20000010256 */
[----:B------:R-:W-:Y:S01]  /*1630*/  VIADD R24, R83, UR8 ;  /* 0x0000000853187c36 */ /* 0x000fe20008000000 */
[----:B------:R-:W-:Y:S01]  /*1640*/  BAR.SYNC.DEFER_BLOCKING 0x0 ;  /* 0x0000000000007b1d */ /* 0x000fe20000010000 */
[----:B------:R-:W-:Y:S01]  /*1650*/  VIADD R22, R81, UR8 ;  /* 0x0000000851167c36 */ /* 0x000fe20008000000 */
[----:B------:R-:W-:Y:S01]  /*1660*/  SHF.L.U64.HI R90, R91, 0x2, R90 ;  /* 0x000000025b5a7819 */ /* 0x000fe2000001025a */
[----:B------:R-:W-:Y:S01]  /*1670*/  VIADD R20, R80, UR8 ;  /* 0x0000000850147c36 */ /* 0x000fe20008000000 */
[----:B------:R-:W-:Y:S01]  /*1680*/  SHF.L.U64.HI R72, R31, 0x2, R72 ;  /* 0x000000021f487819 */ /* 0x000fe20000010248 */
[----:B------:R-:W-:Y:S01]  /*1690*/  IMAD.SHL.U32 R87, R87, 0x4, RZ ;  /* 0x0000000457577824 */ /* 0x000fe200078e00ff */
[----:B------:R-:W-:Y:S01]  /*16a0*/  IADD3 R28, P1, R73, UR8, RZ ;  /* 0x00000008491c7c10 */ /* 0x000fe2000ff3e0ff */
[----:B------:R-:W-:Y:S01]  /*16b0*/  IMAD.SHL.U32 R91, R91, 0x4, RZ ;  /* 0x000000045b5b7824 */ /* 0x000fe200078e00ff */
[----:B------:R-:W-:-:S02]  /*16c0*/  IADD3 R26, P2, R85, UR8, RZ ;  /* 0x00000008551a7c10 */ /* 0x000fc4000ff5e0ff */
[----:B------:R-:W-:Y:S02]  /*16d0*/  IADD3.X R29, R72, UR9, RZ, P1, !PT ;  /* 0x00000009481d7c10 */ /* 0x000fe40008ffe4ff */
[----:B------:R-:W-:Y:S01]  /*16e0*/  IADD3.X R27, R84, UR9, RZ, P2, !PT ;  /* 0x00000009541b7c10 */ /* 0x000fe200097fe4ff */
[----:B------:R0:W-:Y:S04]  /*16f0*/  STS.64 [R98+0x10], R24 ;  /* 0x0000101862007388 */ /* 0x0001e80000000a00 */
[----:B------:R1:W-:Y:S04]  /*1700*/  STS.64 [R98+0x18], R22 ;  /* 0x0000181662007388 */ /* 0x0003e80000000a00 */
[----:B------:R4:W-:Y:S01]  /*1710*/  STS.64 [R98+0x58], R20 ;  /* 0x0000581462007388 */ /* 0x0009e20000000a00 */
[----:B0-----:R-:W-:-:S02]  /*1720*/  IADD3 R24, P1, R77, UR8, RZ ;  /* 0x000000084d187c10 */ /* 0x001fc4000ff3e0ff */
[----:B-1----:R-:W-:Y:S02]  /*1730*/  IADD3 R22, P3, R87, UR8, RZ ;  /* 0x0000000857167c10 */ /* 0x002fe4000ff7e0ff */
[----:B----4-:R-:W-:Y:S02]  /*1740*/  IADD3 R20, P2, R91, UR8, RZ ;  /* 0x000000085b147c10 */ /* 0x010fe4000ff5e0ff */
[----:B------:R-:W-:Y:S02]  /*1750*/  IADD3.X R25, R82, UR9, RZ, P1, !PT ;  /* 0x0000000952197c10 */ /* 0x000fe40008ffe4ff */
[----:B------:R-:W-:Y:S02]  /*1760*/  IADD3.X R23, R86, UR9, RZ, P3, !PT ;  /* 0x0000000956177c10 */ /* 0x000fe40009ffe4ff */
[----:B------:R-:W-:Y:S01]  /*1770*/  IADD3.X R21, R90, UR9, RZ, P2, !PT ;  /* 0x000000095a157c10 */ /* 0x000fe200097fe4ff */
[----:B------:R-:W-:Y:S04]  /*1780*/  STS.64 [R98], R28 ;  /* 0x0000001c62007388 */ /* 0x000fe80000000a00 */
[----:B------:R0:W-:Y:S04]  /*1790*/  STS.64 [R98+0x40], R26 ;  /* 0x0000401a62007388 */ /* 0x0001e80000000a00 */
[----:B------:R-:W-:Y:S04]  /*17a0*/  STS.64 [R98+0x8], R24 ;  /* 0x0000081862007388 */ /* 0x000fe80000000a00 */
[----:B------:R-:W-:Y:S04]  /*17b0*/  STS.64 [R98+0x48], R22 ;  /* 0x0000481662007388 */ /* 0x000fe80000000a00 */
[----:B------:R1:W-:Y:S01]  /*17c0*/  STS.64 [R98+0x50], R20 ;  /* 0x0000501462007388 */ /* 0x0003e20000000a00 */
[----:B------:R-:W-:Y:S01]  /*17d0*/  BAR.SYNC.DEFER_BLOCKING 0x0 ;  /* 0x0000000000007b1d */ /* 0x000fe20000010000 */
[----:B------:R-:W-:-:S02]  /*17e0*/  IADD3 R33, P2, R112, R33, RZ ;  /* 0x0000002170217210 */ /* 0x000fc40007f5e0ff */
[----:B------:R-:W-:-:S03]  /*17f0*/  IADD3 R115, P6, R112, R88, RZ ;  /* 0x0000005870737210 */ /* 0x000fc60007fde0ff */
[----:B------:R-:W4:Y:S04]  /*1800*/  LDS.64 R30, [R30] ;  /* 0x000000001e1e7984 */ /* 0x000f280000000a00 */
[----:B------:R-:W2:Y:S01]  /*1810*/  LDS.64 R28, [R113] ;  /* 0x00000000711c7984 */ /* 0x000ea20000000a00 */
[----:B------:R-:W-:Y:S01]  /*1820*/  IADD3 R112, P5, R107, R89, RZ ;  /* 0x000000596b707210 */ /* 0x000fe20007fbe0ff */
[----:B------:R-:W-:Y:S01]  /*1830*/  IMAD.X R36, R105, 0x1, R36, P2 ;  /* 0x0000000169247824 */ /* 0x000fe200010e0624 */
[----:B------:R-:W-:Y:S02]  /*1840*/  IADD3 R89, P3, R106, R96, RZ ;  /* 0x000000606a597210 */ /* 0x000fe40007f7e0ff */
[----:B------:R-:W-:-:S05]  /*1850*/  IADD3 R106, P2, R106, R37, RZ ;  /* 0x000000256a6a7210 */ /* 0x000fca0007f5e0ff */
[----:B0-----:R-:W-:Y:S01]  /*1860*/  IMAD.X R27, R102, 0x1, R94, P2 ;  /* 0x00000001661b7824 */ /* 0x001fe200010e065e */
[----:B------:R-:W-:Y:S02]  /*1870*/  IADD3 R114, P1, R107, R92, RZ ;  /* 0x0000005c6b727210 */ /* 0x000fe40007f3e0ff */
[----:B-1----:R-:W-:Y:S02]  /*1880*/  CS2R R20, SRZ ;  /* 0x0000000000147805 */ /* 0x002fe4000001ff00 */
[----:B------:R-:W-:Y:S02]  /*1890*/  CS2R R22, SRZ ;  /* 0x0000000000167805 */ /* 0x000fe4000001ff00 */
[----:B------:R-:W-:Y:S02]  /*18a0*/  CS2R R24, SRZ ;  /* 0x0000000000187805 */ /* 0x000fe4000001ff00 */
[----:B------:R-:W-:Y:S02]  /*18b0*/  SHF.L.U64.HI R92, R106, 0x2, R27 ;  /* 0x000000026a5c7819 */ /* 0x000fe4000001021b */
[----:B------:R-:W-:Y:S01]  /*18c0*/  CS2R R26, SRZ ;  /* 0x00000000001a7805 */ /* 0x000fe2000001ff00 */
[----:B------:R-:W-:-:S02]  /*18d0*/  IMAD.X R88, R102, 0x1, R97, P3 ;  /* 0x0000000166587824 */ /* 0x000fc400018e0661 */
[----:B------:R-:W-:Y:S01]  /*18e0*/  IMAD.X R96, R105, 0x1, R38, P6 ;  /* 0x0000000169607824 */ /* 0x000fe200030e0626 */
[----:B------:R-:W-:Y:S01]  /*18f0*/  IADD3 R37, P6, R104, R95, RZ ;  /* 0x0000005f68257210 */ /* 0x000fe20007fde0ff */
[----:B------:R-:W-:Y:S01]  /*1900*/  IMAD.X R105, R103, 0x1, R93, P5 ;  /* 0x0000000167697824 */ /* 0x000fe200028e065d */
[C---:B------:R-:W-:Y:S01]  /*1910*/  SHF.L.U64.HI R88, R89.reuse, 0x2, R88 ;  /* 0x0000000259587819 */ /* 0x040fe20000010258 */
[----:B------:R-:W-:Y:S02]  /*1920*/  IMAD.SHL.U32 R89, R89, 0x4, RZ ;  /* 0x0000000459597824 */ /* 0x000fe400078e00ff */
[----:B------:R-:W-:Y:S01]  /*1930*/  IMAD.SHL.U32 R93, R106, 0x4, RZ ;  /* 0x000000046a5d7824 */ /* 0x000fe200078e00ff */
[----:B----4-:R-:W4:Y:S04]  /*1940*/  @P4 LDG.E.128 R20, desc[UR6][R30.64] ;  /* 0x000000061e144981 */ /* 0x010f28000c1e1d00 */
[----:B--2---:R0:W2:Y:S01]  /*1950*/  @P0 LDG.E.128 R24, desc[UR6][R28.64] ;  /* 0x000000061c180981 */ /* 0x0040a2000c1e1d00 */
[----:B------:R-:W-:Y:S01]  /*1960*/  IMAD.SHL.U32 R95, R33, 0x4, RZ ;  /* 0x00000004215f7824 */ /* 0x000fe200078e00ff */
[----:B------:R-:W-:Y:S01]  /*1970*/  IADD3 R35, P5, R104, R35, RZ ;  /* 0x0000002368237210 */ /* 0x000fe20007fbe0ff */
[----:B------:R-:W-:Y:S01]  /*1980*/  IMAD.X R113, R103, 0x1, R34, P1 ;  /* 0x0000000167717824 */ /* 0x000fe200008e0622 */
[----:B------:R-:W-:Y:S01]  /*1990*/  SHF.L.U64.HI R94, R33, 0x2, R36 ;  /* 0x00000002215e7819 */ /* 0x000fe20000010224 */
[----:B------:R-:W-:Y:S01]  /*19a0*/  IMAD.X R34, R99, 0x1, R32, P6 ;  /* 0x0000000163227824 */ /* 0x000fe200030e0620 */
[----:B------:R-:W-:Y:S01]  /*19b0*/  IADD3 R102, P1, R89, UR8, RZ ;  /* 0x0000000859667c10 */ /* 0x000fe2000ff3e0ff */
[----:B------:R-:W-:Y:S01]  /*19c0*/  IMAD.SHL.U32 R97, R115, 0x4, RZ ;  /* 0x0000000473617824 */ /* 0x000fe200078e00ff */
[----:B------:R-:W-:Y:S01]  /*19d0*/  IADD3 R38, P2, R93, UR8, RZ ;  /* 0x000000085d267c10 */ /* 0x000fe2000ff5e0ff */
[C---:B------:R-:W-:Y:S01]  /*19e0*/  IMAD.SHL.U32 R107, R112.reuse, 0x4, RZ ;  /* 0x00000004706b7824 */ /* 0x040fe200078e00ff */
[----:B------:R-:W-:Y:S01]  /*19f0*/  IADD3 R32, P3, R95, UR8, RZ ;  /* 0x000000085f207c10 */ /* 0x000fe2000ff7e0ff */
[----:B------:R-:W-:Y:S01]  /*1a00*/  IMAD.X R116, R99, 0x1, R39, P5 ;  /* 0x0000000163747824 */ /* 0x000fe200028e0627 */
[----:B------:R-:W-:Y:S01]  /*1a10*/  SHF.L.U64.HI R99, R112, 0x2, R105 ;  /* 0x0000000270637819 */ /* 0x000fe20000010269 */
[----:B------:R-:W-:Y:S01]  /*1a20*/  IMAD.SHL.U32 R117, R35, 0x4, RZ ;  /* 0x0000000423757824 */ /* 0x000fe200078e00ff */
[----:B------:R-:W-:Y:S01]  /*1a30*/  IADD3.X R103, R88, UR9, RZ, P1, !PT ;  /* 0x0000000958677c10 */ /* 0x000fe20008ffe4ff */
[----:B------:R-:W-:Y:S01]  /*1a40*/  BAR.SYNC.DEFER_BLOCKING 0x0 ;  /* 0x0000000000007b1d */ /* 0x000fe20000010000 */
[----:B------:R-:W-:-:S02]  /*1a50*/  IADD3.X R39, R92, UR9, RZ, P2, !PT ;  /* 0x000000095c277c10 */ /* 0x000fc400097fe4ff */
[----:B------:R-:W-:Y:S02]  /*1a60*/  IADD3.X R33, R94, UR9, RZ, P3, !PT ;  /* 0x000000095e217c10 */ /* 0x000fe40009ffe4ff */
[----:B------:R-:W-:Y:S01]  /*1a70*/  SHF.L.U64.HI R96, R115, 0x2, R96 ;  /* 0x0000000273607819 */ /* 0x000fe20000010260 */
[C---:B------:R-:W-:Y:S01]  /*1a80*/  IMAD.SHL.U32 R115, R37.reuse, 0x4, RZ ;  /* 0x0000000425737824 */ /* 0x040fe200078e00ff */
[C---:B------:R-:W-:Y:S01]  /*1a90*/  SHF.L.U64.HI R112, R114.reuse, 0x2, R113 ;  /* 0x0000000272707819 */ /* 0x040fe20000010271 */
[----:B------:R-:W-:Y:S01]  /*1aa0*/  IMAD.SHL.U32 R113, R114, 0x4, RZ ;  /* 0x0000000472717824 */ /* 0x000fe200078e00ff */
[----:B------:R-:W-:Y:S02]  /*1ab0*/  IADD3 R36, P1, R97, UR8, RZ ;  /* 0x0000000861247c10 */ /* 0x000fe4000ff3e0ff */
[----:B0-----:R-:W-:Y:S02]  /*1ac0*/  IADD3 R28, P2, R107, UR8, RZ ;  /* 0x000000086b1c7c10 */ /* 0x001fe4000ff5e0ff */
[----:B------:R-:W-:-:S02]  /*1ad0*/  SHF.L.U64.HI R114, R37, 0x2, R34 ;  /* 0x0000000225727819 */ /* 0x000fc40000010222 */
[----:B------:R-:W-:Y:S02]  /*1ae0*/  IADD3.X R37, R96, UR9, RZ, P1, !PT ;  /* 0x0000000960257c10 */ /* 0x000fe40008ffe4ff */
[----:B------:R-:W-:Y:S02]  /*1af0*/  IADD3.X R29, R99, UR9, RZ, P2, !PT ;  /* 0x00000009631d7c10 */ /* 0x000fe400097fe4ff */
[----:B------:R-:W-:Y:S02]  /*1b00*/  SHF.L.U64.HI R116, R35, 0x2, R116 ;  /* 0x0000000223747819 */ /* 0x000fe40000010274 */
[----:B------:R-:W-:Y:S02]  /*1b10*/  IADD3 R30, P1, R113, UR8, RZ ;  /* 0x00000008711e7c10 */ /* 0x000fe4000ff3e0ff */
[----:B------:R-:W-:Y:S01]  /*1b20*/  IADD3 R34, P3, R115, UR8, RZ ;  /* 0x0000000873227c10 */ /* 0x000fe2000ff7e0ff */
[----:B------:R0:W-:Y:S01]  /*1b30*/  STS.64 [R98+0x8], R32 ;  /* 0x0000082062007388 */ /* 0x0001e20000000a00 */
[----:B------:R-:W-:-:S02]  /*1b40*/  IADD3.X R31, R112, UR9, RZ, P1, !PT ;  /* 0x00000009701f7c10 */ /* 0x000fc40008ffe4ff */
[----:B------:R-:W-:Y:S02]  /*1b50*/  IADD3.X R35, R114, UR9, RZ, P3, !PT ;  /* 0x0000000972237c10 */ /* 0x000fe40009ffe4ff */
[----:B0-----:R-:W-:-:S04]  /*1b60*/  IADD3 R32, P2, R117, UR8, RZ ;  /* 0x0000000875207c10 */ /* 0x001fc8000ff5e0ff */
[----:B------:R-:W-:Y:S01]  /*1b70*/  IADD3.X R33, R116, UR9, RZ, P2, !PT ;  /* 0x0000000974217c10 */ /* 0x000fe200097fe4ff */
[----:B------:R0:W-:Y:S01]  /*1b80*/  STS.64 [R98], R102 ;  /* 0x0000006662007388 */ /* 0x0001e20000000a00 */
[C---:B------:R-:W-:Y:S01]  /*1b90*/  LEA R118, R8.reuse, UR4, 0x4 ;  /* 0x0000000408767c11 */ /* 0x040fe2000f8e20ff */
[----:B------:R-:W-:Y:S02]  /*1ba0*/  ULDC.64 UR8, c[0x0][0x248] ;  /* 0x0000920000087ab9 */ /* 0x000fe40000000a00 */
[----:B------:R-:W-:Y:S04]  /*1bb0*/  STS.64 [R98+0x40], R38 ;  /* 0x0000402662007388 */ /* 0x000fe80000000a00 */
[----:B------:R-:W-:Y:S04]  /*1bc0*/  STS.64 [R98+0x48], R36 ;  /* 0x0000482462007388 */ /* 0x000fe80000000a00 */
[----:B------:R1:W-:Y:S04]  /*1bd0*/  STS.64 [R98+0x10], R28 ;  /* 0x0000101c62007388 */ /* 0x0003e80000000a00 */
[----:B------:R1:W-:Y:S04]  /*1be0*/  STS.64 [R98+0x50], R30 ;  /* 0x0000501e62007388 */ /* 0x0003e80000000a00 */
[----:B------:R-:W-:Y:S04]  /*1bf0*/  STS.64 [R98+0x18], R34 ;  /* 0x0000182262007388 */ /* 0x000fe80000000a00 */
[----:B------:R1:W-:Y:S01]  /*1c00*/  STS.64 [R98+0x58], R32 ;  /* 0x0000582062007388 */ /* 0x0003e20000000a00 */
[----:B------:R-:W-:Y:S01]  /*1c10*/  BAR.SYNC.DEFER_BLOCKING 0x0 ;  /* 0x0000000000007b1d */ /* 0x000fe20000010000 */
[----:B0-----:R-:W-:-:S04]  /*1c20*/  LOP3.LUT R102, R8, 0x200, RZ, 0xfc, !PT ;  /* 0x0000020008667812 */ /* 0x001fc800078efcff */
[----:B------:R-:W-:Y:S01]  /*1c30*/  LEA R105, R102, UR4, 0x4 ;  /* 0x0000000466697c11 */ /* 0x000fe2000f8e20ff */
[----:B------:R-:W0:Y:S04]  /*1c40*/  LDS.64 R120, [R118] ;  /* 0x0000000076787984 */ /* 0x000e280000000a00 */
[----:B------:R-:W3:Y:S01]  /*1c50*/  LDS.64 R38, [R105] ;  /* 0x0000000069267984 */ /* 0x000ee20000000a00 */
[----:B-1----:R-:W-:Y:S02]  /*1c60*/  CS2R R28, SRZ ;  /* 0x00000000001c7805 */ /* 0x002fe4000001ff00 */
[----:B------:R-:W-:Y:S02]  /*1c70*/  CS2R R30, SRZ ;  /* 0x00000000001e7805 */ /* 0x000fe4000001ff00 */
[----:B------:R-:W-:-:S02]  /*1c80*/  CS2R R32, SRZ ;  /* 0x0000000000207805 */ /* 0x000fc4000001ff00 */
[----:B------:R-:W-:Y:S02]  /*1c90*/  CS2R R34, SRZ ;  /* 0x0000000000227805 */ /* 0x000fe4000001ff00 */
[----:B0-----:R-:W4:Y:S04]  /*1ca0*/  @P4 LDG.E.128 R28, desc[UR6][R120.64] ;  /* 0x00000006781c4981 */ /* 0x001f28000c1e1d00 */
[----:B---3--:R0:W2:Y:S01]  /*1cb0*/  @P0 LDG.E.128 R32, desc[UR6][R38.64] ;  /* 0x0000000626200981 */ /* 0x0080a2000c1e1d00 */
[----:B------:R-:W-:Y:S01]  /*1cc0*/  BAR.SYNC.DEFER_BLOCKING 0x0 ;  /* 0x0000000000007b1d */ /* 0x000fe20000010000 */
[C---:B------:R-:W-:Y:S02]  /*1cd0*/  LOP3.LUT R103, R4.reuse, 0x80, RZ, 0xfc, !PT ;  /* 0x0000008004677812 */ /* 0x040fe400078efcff */
[----:B------:R-:W-:-:S02]  /*1ce0*/  LEA R104, R4, UR4, 0x3 ;  /* 0x0000000404687c11 */ /* 0x000fc4000f8e18ff */
[----:B------:R-:W-:Y:S01]  /*1cf0*/  LEA R103, R103, UR4, 0x3 ;  /* 0x0000000467677c11 */ /* 0x000fe2000f8e18ff */
[----:B------:R-:W-:Y:S04]  /*1d00*/  STS [R2], R125 ;  /* 0x0000007d02007388 */ /* 0x000fe80000000800 */
[----:B------:R1:W-:Y:S01]  /*1d10*/  STS [R2+0x8], R123 ;  /* 0x0000087b02007388 */ /* 0x0003e20000000800 */
[----:B------:R-:W-:Y:S01]  /*1d20*/  BAR.SYNC.DEFER_BLOCKING 0x0 ;  /* 0x0000000000007b1d */ /* 0x000fe20000010000 */
[----:B------:R-:W-:-:S04]  /*1d30*/  IADD3 R36, P1, R124, UR8, RZ ;  /* 0x000000087c247c10 */ /* 0x000fc8000ff3e0ff */
[----:B------:R-:W-:Y:S02]  /*1d40*/  IADD3.X R37, R119, UR9, RZ, P1, !PT ;  /* 0x0000000977257c10 */ /* 0x000fe40008ffe4ff */
[----:B0-----:R-:W-:Y:S01]  /*1d50*/  IADD3 R38, P1, R45, UR8, RZ ;  /* 0x000000082d267c10 */ /* 0x001fe2000ff3e0ff */
[----:B------:R-:W-:Y:S04]  /*1d60*/  LDS R103, [R103] ;  /* 0x0000000067677984 */ /* 0x000fe80000000800 */
[----:B------:R-:W-:Y:S01]  /*1d70*/  LDS R104, [R104] ;  /* 0x0000000068687984 */ /* 0x000fe20000000800 */
[----:B------:R-:W-:Y:S01]  /*1d80*/  BAR.SYNC.DEFER_BLOCKING 0x0 ;  /* 0x0000000000007b1d */ /* 0x000fe20000010000 */
[----:B------:R-:W-:Y:S02]  /*1d90*/  IADD3.X R39, R44, UR9, RZ, P1, !PT ;  /* 0x000000092c277c10 */ /* 0x000fe40008ffe4ff */
[----:B------:R-:W-:-:S04]  /*1da0*/  IADD3 R122, P1, R59, UR8, RZ ;  /* 0x000000083b7a7c10 */ /* 0x000fc8000ff3e0ff */
[----:B-1----:R-:W-:Y:S02]  /*1db0*/  IADD3.X R123, R58, UR9, RZ, P1, !PT ;  /* 0x000000093a7b7c10 */ /* 0x002fe40008ffe4ff */
[----:B------:R-:W-:-:S04]  /*1dc0*/  IADD3 R120, P1, R55, UR8, RZ ;  /* 0x0000000837787c10 */ /* 0x000fc8000ff3e0ff */
[----:B------:R-:W-:Y:S01]  /*1dd0*/  IADD3.X R121, R50, UR9, RZ, P1, !PT ;  /* 0x0000000932797c10 */ /* 0x000fe20008ffe4ff */
[----:B------:R0:W-:Y:S04]  /*1de0*/  STS.64 [R98], R36 ;  /* 0x0000002462007388 */ /* 0x0001e80000000a00 */
[----:B------:R1:W-:Y:S01]  /*1df0*/  STS.64 [R98+0x40], R38 ;  /* 0x0000402662007388 */ /* 0x0003e20000000a00 */
[----:B0-----:R-:W-:-:S04]  /*1e00*/  IADD3 R36, P1, R53, UR8, RZ ;  /* 0x0000000835247c10 */ /* 0x001fc8000ff3e0ff */
[----:B------:R-:W-:Y:S02]  /*1e10*/  IADD3.X R37, R47, UR9, RZ, P1, !PT ;  /* 0x000000092f257c10 */ /* 0x000fe40008ffe4ff */
[----:B-1----:R-:W-:Y:S01]  /*1e20*/  IADD3 R38, P1, R54, UR8, RZ ;  /* 0x0000000836267c10 */ /* 0x002fe2000ff3e0ff */
[----:B------:R0:W-:Y:S03]  /*1e30*/  STS.64 [R98+0x8], R122 ;  /* 0x0000087a62007388 */ /* 0x0001e60000000a00 */
[----:B------:R-:W-:Y:S01]  /*1e40*/  IADD3.X R39, R46, UR9, RZ, P1, !PT ;  /* 0x000000092e277c10 */ /* 0x000fe20008ffe4ff */
[----:B------:R1:W-:Y:S01]  /*1e50*/  STS.64 [R98+0x48], R120 ;  /* 0x0000487862007388 */ /* 0x0003e20000000a00 */
[----:B0-----:R-:W-:-:S04]  /*1e60*/  IADD3 R122, P1, R48, UR8, RZ ;  /* 0x00000008307a7c10 */ /* 0x001fc8000ff3e0ff */
[----:B------:R-:W-:Y:S02]  /*1e70*/  IADD3.X R123, R51, UR9, RZ, P1, !PT ;  /* 0x00000009337b7c10 */ /* 0x000fe40008ffe4ff */
[----:B-1----:R-:W-:-:S04]  /*1e80*/  IADD3 R120, P1, R52, UR8, RZ ;  /* 0x0000000834787c10 */ /* 0x002fc8000ff3e0ff */
[----:B------:R-:W-:Y:S01]  /*1e90*/  IADD3.X R121, R49, UR9, RZ, P1, !PT ;  /* 0x0000000931797c10 */ /* 0x000fe20008ffe4ff */
[----:B------:R0:W-:Y:S04]  /*1ea0*/  STS.64 [R98+0x10], R36 ;  /* 0x0000102462007388 */ /* 0x0001e80000000a00 */
[----:B------:R1:W-:Y:S04]  /*1eb0*/  STS.64 [R98+0x50], R38 ;  /* 0x0000502662007388 */ /* 0x0003e80000000a00 */
[----:B------:R-:W-:Y:S04]  /*1ec0*/  STS.64 [R98+0x18], R122 ;  /* 0x0000187a62007388 */ /* 0x000fe80000000a00 */
[----:B------:R-:W-:Y:S01]  /*1ed0*/  STS.64 [R98+0x58], R120 ;  /* 0x0000587862007388 */ /* 0x000fe20000000a00 */
[----:B------:R-:W-:Y:S06]  /*1ee0*/  BAR.SYNC.DEFER_BLOCKING 0x0 ;  /* 0x0000000000007b1d */ /* 0x000fec0000010000 */
[----:B------:R-:W3:Y:S04]  /*1ef0*/  LDS.64 R120, [R118] ;  /* 0x0000000076787984 */ /* 0x000ee80000000a00 */
[----:B------:R-:W5:Y:S01]  /*1f00*/  LDS.64 R122, [R105] ;  /* 0x00000000697a7984 */ /* 0x000f620000000a00 */
[----:B------:R-:W-:Y:S01]  /*1f10*/  FADD R40, R40, -R108 ;  /* 0x8000006c28287221 */ /* 0x000fe20000000000 */
[----:B0-----:R-:W-:-:S02]  /*1f20*/  CS2R R36, SRZ ;  /* 0x0000000000247805 */ /* 0x001fc4000001ff00 */
[----:B-1----:R-:W-:Y:S01]  /*1f30*/  CS2R R38, SRZ ;  /* 0x0000000000267805 */ /* 0x002fe2000001ff00 */
[----:B------:R-:W-:Y:S01]  /*1f40*/  FFMA R106, R5, R40, R108 ;  /* 0x00000028056a7223 */ /* 0x000fe2000000006c */
[----:B------:R-:W-:Y:S01]  /*1f50*/  FADD R108, R41, -R109 ;  /* 0x8000006d296c7221 */ /* 0x000fe20000000000 */
[--C-:B------:R-:W-:Y:S01]  /*1f60*/  FADD R41, R42, -R110.reuse ;  /* 0x8000006e2a297221 */ /* 0x100fe20000000000 */
[--C-:B------:R-:W-:Y:S01]  /*1f70*/  FADD R40, R43, -R111.reuse ;  /* 0x8000006f2b287221 */ /* 0x100fe20000000000 */
[----:B------:R-:W-:Y:S02]  /*1f80*/  CS2R R42, SRZ ;  /* 0x00000000002a7805 */ /* 0x000fe4000001ff00 */
[C---:B------:R-:W-:Y:S01]  /*1f90*/  FFMA R110, R5.reuse, R41, R110 ;  /* 0x00000029056e7223 */ /* 0x040fe2000000006e */
[----:B------:R-:W-:Y:S01]  /*1fa0*/  IADD3 R124, P1, R124, UR10, RZ ;  /* 0x0000000a7c7c7c10 */ /* 0x000fe2000ff3e0ff */
[----:B---3--:R0:W3:Y:S02]  /*1fb0*/  @P4 LDG.E.128 R36, desc[UR6][R120.64] ;  /* 0x0000000678244981 */ /* 0x0080e4000c1e1d00 */
[----:B0-----:R-:W-:Y:S01]  /*1fc0*/  FFMA R120, R5, R40, R111 ;  /* 0x0000002805787223 */ /* 0x001fe2000000006f */
[----:B------:R-:W-:-:S06]  /*1fd0*/  CS2R R40, SRZ ;  /* 0x0000000000287805 */ /* 0x000fcc000001ff00 */
[----:B-----5:R0:W5:Y:S01]  /*1fe0*/  @P0 LDG.E.128 R40, desc[UR6][R122.64] ;  /* 0x000000067a280981 */ /* 0x020162000c1e1d00 */
[----:B------:R-:W-:Y:S01]  /*1ff0*/  IADD3.X R125, R119, UR11, RZ, P1, !PT ;  /* 0x0000000b777d7c10 */ /* 0x000fe20008ffe4ff */
[----:B------:R-:W-:Y:S01]  /*2000*/  BAR.SYNC.DEFER_BLOCKING 0x0 ;  /* 0x0000000000007b1d */ /* 0x000fe20000010000 */
[----:B0-----:R-:W-:-:S04]  /*2010*/  IADD3 R122, P1, R45, UR10, RZ ;  /* 0x0000000a2d7a7c10 */ /* 0x001fc8000ff3e0ff */
[----:B------:R-:W-:Y:S02]  /*2020*/  IADD3.X R123, R44, UR11, RZ, P1, !PT ;  /* 0x0000000b2c7b7c10 */ /* 0x000fe40008ffe4ff */
[----:B------:R-:W-:-:S04]  /*2030*/  IADD3 R44, P1, R59, UR10, RZ ;  /* 0x0000000a3b2c7c10 */ /* 0x000fc8000ff3e0ff */
[----:B------:R-:W-:Y:S02]  /*2040*/  IADD3.X R45, R58, UR11, RZ, P1, !PT ;  /* 0x0000000b3a2d7c10 */ /* 0x000fe40008ffe4ff */
[----:B------:R-:W-:Y:S01]  /*2050*/  IADD3 R58, P1, R55, UR10, RZ ;  /* 0x0000000a373a7c10 */ /* 0x000fe2000ff3e0ff */
[----:B------:R0:W-:Y:S03]  /*2060*/  STS.64 [R98], R124 ;  /* 0x0000007c62007388 */ /* 0x0001e60000000a00 */
[----:B------:R-:W-:Y:S02]  /*2070*/  IADD3.X R59, R50, UR11, RZ, P1, !PT ;  /* 0x0000000b323b7c10 */ /* 0x000fe40008ffe4ff */
[----:B------:R-:W-:Y:S02]  /*2080*/  IADD3 R54, P1, R54, UR10, RZ ;  /* 0x0000000a36367c10 */ /* 0x000fe4000ff3e0ff */
[----:B------:R-:W-:-:S02]  /*2090*/  IADD3 R50, P3, R48, UR10, RZ ;  /* 0x0000000a30327c10 */ /* 0x000fc4000ff7e0ff */
[----:B0-----:R-:W-:-:S04]  /*20a0*/  IADD3 R124, P2, R53, UR10, RZ ;  /* 0x0000000a357c7c10 */ /* 0x001fc8000ff5e0ff */
[----:B------:R-:W-:Y:S02]  /*20b0*/  IADD3.X R125, R47, UR11, RZ, P2, !PT ;  /* 0x0000000b2f7d7c10 */ /* 0x000fe400097fe4ff */
[----:B------:R-:W-:Y:S02]  /*20c0*/  IADD3 R52, P2, R52, UR10, RZ ;  /* 0x0000000a34347c10 */ /* 0x000fe4000ff5e0ff */
[----:B------:R-:W-:Y:S02]  /*20d0*/  IADD3.X R55, R46, UR11, RZ, P1, !PT ;  /* 0x0000000b2e377c10 */ /* 0x000fe40008ffe4ff */
[----:B------:R-:W-:Y:S02]  /*20e0*/  IADD3.X R51, R51, UR11, RZ, P3, !PT ;  /* 0x0000000b33337c10 */ /* 0x000fe40009ffe4ff */
[----:B------:R-:W-:Y:S01]  /*20f0*/  IADD3.X R53, R49, UR11, RZ, P2, !PT ;  /* 0x0000000b31357c10 */ /* 0x000fe200097fe4ff */
[----:B------:R-:W-:Y:S04]  /*2100*/  STS.64 [R98+0x40], R122 ;  /* 0x0000407a62007388 */ /* 0x000fe80000000a00 */
[----:B------:R0:W-:Y:S04]  /*2110*/  STS.64 [R98+0x8], R44 ;  /* 0x0000082c62007388 */ /* 0x0001e80000000a00 */
[----:B------:R-:W-:Y:S04]  /*2120*/  STS.64 [R98+0x48], R58 ;  /* 0x0000483a62007388 */ /* 0x000fe80000000a00 */
[----:B------:R-:W-:Y:S04]  /*2130*/  STS.64 [R98+0x10], R124 ;  /* 0x0000107c62007388 */ /* 0x000fe80000000a00 */
[----:B------:R-:W-:Y:S04]  /*2140*/  STS.64 [R98+0x50], R54 ;  /* 0x0000503662007388 */ /* 0x000fe80000000a00 */
[----:B------:R1:W-:Y:S04]  /*2150*/  STS.64 [R98+0x18], R50 ;  /* 0x0000183262007388 */ /* 0x0003e80000000a00 */
[----:B------:R-:W-:Y:S01]  /*2160*/  STS.64 [R98+0x58], R52 ;  /* 0x0000583462007388 */ /* 0x000fe20000000a00 */
[----:B------:R-:W-:Y:S06]  /*2170*/  BAR.SYNC.DEFER_BLOCKING 0x0 ;  /* 0x0000000000007b1d */ /* 0x000fec0000010000 */
[----:B------:R-:W4:Y:S04]  /*2180*/  LDS.64 R58, [R118] ;  /* 0x00000000763a7984 */ /* 0x000f280000000a00 */
[----:B------:R-:W4:Y:S01]  /*2190*/  LDS.64 R52, [R105] ;  /* 0x0000000069347984 */ /* 0x000f220000000a00 */
[----:B0-----:R-:W-:-:S02]  /*21a0*/  CS2R R44, SRZ ;  /* 0x00000000002c7805 */ /* 0x001fc4000001ff00 */
[----:B------:R-:W-:Y:S02]  /*21b0*/  CS2R R46, SRZ ;  /* 0x00000000002e7805 */ /* 0x000fe4000001ff00 */
[----:B------:R-:W-:Y:S02]  /*21c0*/  CS2R R48, SRZ ;  /* 0x0000000000307805 */ /* 0x000fe4000001ff00 */
[----:B-1----:R-:W-:Y:S02]  /*21d0*/  CS2R R50, SRZ ;  /* 0x0000000000327805 */ /* 0x002fe4000001ff00 */
[----:B------:R-:W-:Y:S02]  /*21e0*/  IADD3 R54, P1, R57, UR8, RZ ;  /* 0x0000000839367c10 */ /* 0x000fe4000ff3e0ff */
[----:B------:R-:W-:Y:S02]  /*21f0*/  IADD3 R122, P2, R61, UR8, RZ ;  /* 0x000000083d7a7c10 */ /* 0x000fe4000ff5e0ff */
[----:B------:R-:W-:-:S02]  /*2200*/  IADD3.X R55, R56, UR9, RZ, P1, !PT ;  /* 0x0000000938377c10 */ /* 0x000fc40008ffe4ff */
[----:B------:R-:W-:Y:S02]  /*2210*/  IADD3.X R123, R60, UR9, RZ, P2, !PT ;  /* 0x000000093c7b7c10 */ /* 0x000fe400097fe4ff */
[----:B------:R-:W-:Y:S01]  /*2220*/  IADD3 R124, P2, R65, UR8, RZ ;  /* 0x00000008417c7c10 */ /* 0x000fe2000ff5e0ff */
[----:B----4-:R0:W4:Y:S04]  /*2230*/  @P4 LDG.E.128 R44, desc[UR6][R58.64] ;  /* 0x000000063a2c4981 */ /* 0x010128000c1e1d00 */
[----:B------:R1:W2:Y:S01]  /*2240*/  @P0 LDG.E.128 R48, desc[UR6][R52.64] ;  /* 0x0000000634300981 */ /* 0x0002a2000c1e1d00 */
[----:B------:R-:W-:Y:S01]  /*2250*/  BAR.SYNC.DEFER_BLOCKING 0x0 ;  /* 0x0000000000007b1d */ /* 0x000fe20000010000 */
[----:B0-----:R-:W-:Y:S02]  /*2260*/  IADD3 R58, P1, R63, UR8, RZ ;  /* 0x000000083f3a7c10 */ /* 0x001fe4000ff3e0ff */
[----:B------:R-:W-:-:S02]  /*2270*/  IADD3.X R125, R64, UR9, RZ, P2, !PT ;  /* 0x00000009407d7c10 */ /* 0x000fc400097fe4ff */
[----:B------:R-:W-:Y:S02]  /*2280*/  IADD3.X R59, R62, UR9, RZ, P1, !PT ;  /* 0x000000093e3b7c10 */ /* 0x000fe40008ffe4ff */
[----:B-1----:R-:W-:-:S04]  /*2290*/  IADD3 R52, P1, R67, UR8, RZ ;  /* 0x0000000843347c10 */ /* 0x002fc8000ff3e0ff */
[----:B------:R-:W-:Y:S01]  /*22a0*/  IADD3.X R53, R66, UR9, RZ, P1, !PT ;  /* 0x0000000942357c10 */ /* 0x000fe20008ffe4ff */
[----:B------:R0:W-:Y:S04]  /*22b0*/  STS.64 [R98], R54 ;  /* 0x0000003662007388 */ /* 0x0001e80000000a00 */
[----:B------:R1:W-:Y:S04]  /*22c0*/  STS.64 [R98+0x40], R122 ;  /* 0x0000407a62007388 */ /* 0x0003e80000000a00 */
[----:B------:R1:W-:Y:S01]  /*22d0*/  STS.64 [R98+0x8], R58 ;  /* 0x0000083a62007388 */ /* 0x0003e20000000a00 */
[----:B0-----:R-:W-:-:S04]  /*22e0*/  IADD3 R54, P2, R69, UR8, RZ ;  /* 0x0000000845367c10 */ /* 0x001fc8000ff5e0ff */
[----:B------:R-:W-:Y:S02]  /*22f0*/  IADD3.X R55, R68, UR9, RZ, P2, !PT ;  /* 0x0000000944377c10 */ /* 0x000fe400097fe4ff */
[----:B-1----:R-:W-:Y:S02]  /*2300*/  IADD3 R122, P1, R71, UR8, RZ ;  /* 0x00000008477a7c10 */ /* 0x002fe4000ff3e0ff */
[----:B------:R-:W-:Y:S02]  /*2310*/  IADD3 R58, P2, R75, UR8, RZ ;  /* 0x000000084b3a7c10 */ /* 0x000fe4000ff5e0ff */
[----:B------:R-:W-:Y:S02]  /*2320*/  IADD3.X R123, R70, UR9, RZ, P1, !PT ;  /* 0x00000009467b7c10 */ /* 0x000fe40008ffe4ff */
[----:B------:R-:W-:Y:S01]  /*2330*/  IADD3.X R59, R74, UR9, RZ, P2, !PT ;  /* 0x000000094a3b7c10 */ /* 0x000fe200097fe4ff */
[----:B------:R-:W-:Y:S04]  /*2340*/  STS.64 [R98+0x48], R124 ;  /* 0x0000487c62007388 */ /* 0x000fe80000000a00 */
[----:B------:R0:W-:Y:S04]  /*2350*/  STS.64 [R98+0x10], R52 ;  /* 0x0000103462007388 */ /* 0x0001e80000000a00 */
[----:B------:R1:W-:Y:S04]  /*2360*/  STS.64 [R98+0x50], R54 ;  /* 0x0000503662007388 */ /* 0x0003e80000000a00 */
[----:B------:R-:W-:Y:S04]  /*2370*/  STS.64 [R98+0x18], R122 ;  /* 0x0000187a62007388 */ /* 0x000fe80000000a00 */
[----:B------:R1:W-:Y:S01]  /*2380*/  STS.64 [R98+0x58], R58 ;  /* 0x0000583a62007388 */ /* 0x0003e20000000a00 */
[----:B------:R-:W-:Y:S06]  /*2390*/  BAR.SYNC.DEFER_BLOCKING 0x0 ;  /* 0x0000000000007b1d */ /* 0x000fec0000010000 */
[----:B------:R-:W1:Y:S04]  /*23a0*/  LDS.64 R124, [R118] ;  /* 0x00000000767c7984 */ /* 0x000e680000000a00 */
[----:B------:R-:W1:Y:S01]  /*23b0*/  LDS.64 R122, [R105] ;  /* 0x00000000697a7984 */ /* 0x000e620000000a00 */
[----:B0-----:R-:W-:-:S02]  /*23c0*/  CS2R R52, SRZ ;  /* 0x0000000000347805 */ /* 0x001fc4000001ff00 */
[----:B-1----:R-:W-:Y:S02]  /*23d0*/  CS2R R54, SRZ ;  /* 0x0000000000367805 */ /* 0x002fe4000001ff00 */
[----:B------:R-:W-:-:S04]  /*23e0*/  CS2R R58, SRZ ;  /* 0x00000000003a7805 */ /* 0x000fc8000001ff00 */
[----:B------:R0:W2:Y:S02]  /*23f0*/  @P4 LDG.E.128 R52, desc[UR6][R124.64] ;  /* 0x000000067c344981 */ /* 0x0000a4000c1e1d00 */
[----:B0-----:R-:W-:-:S04]  /*2400*/  IADD3 R124, P1, R57, UR10, RZ ;  /* 0x0000000a397c7c10 */ /* 0x001fc8000ff3e0ff */
[----:B------:R-:W-:Y:S02]  /*2410*/  IADD3.X R125, R56, UR11, RZ, P1, !PT ;  /* 0x0000000b387d7c10 */ /* 0x000fe40008ffe4ff */
[----:B------:R-:W-:-:S06]  /*2420*/  CS2R R56, SRZ ;  /* 0x0000000000387805 */ /* 0x000fcc000001ff00 */
[----:B------:R0:W2:Y:S01]  /*2430*/  @P0 LDG.E.128 R56, desc[UR6][R122.64] ;  /* 0x000000067a380981 */ /* 0x0000a2000c1e1d00 */
        /* <DEDUP_REMOVED lines=8> */
[----:B------:R-:W-:Y:S01]  /*24c0*/  IADD3 R64, P1, R69, UR10, RZ ;  /* 0x0000000a45407c10 */ /* 0x000fe2000ff3e0ff */
[----:B------:R1:W-:Y:S01]  /*24d0*/  STS.64 [R98+0x40], R122 ;  /* 0x0000407a62007388 */ /* 0x0003e20000000a00 */
[----:B0-----:R-:W-:-:S04]  /*24e0*/  IADD3 R124, P2, R67, UR10, RZ ;  /* 0x0000000a437c7c10 */ /* 0x001fc8000ff5e0ff */
[----:B------:R-:W-:Y:S02]  /*24f0*/  IADD3.X R125, R66, UR11, RZ, P2, !PT ;  /* 0x0000000b427d7c10 */ /* 0x000fe400097fe4ff */
[----:B-1----:R-:W-:Y:S02]  /*2500*/  IADD3 R122, P3, R71, UR10, RZ ;  /* 0x0000000a477a7c10 */ /* 0x002fe4000ff7e0ff */
[----:B------:R-:W-:Y:S02]  /*2510*/  IADD3 R66, P2, R75, UR10, RZ ;  /* 0x0000000a4b427c10 */ /* 0x000fe4000ff5e0ff */
[----:B------:R-:W-:Y:S02]  /*2520*/  IADD3.X R65, R68, UR11, RZ, P1, !PT ;  /* 0x0000000b44417c10 */ /* 0x000fe40008ffe4ff */
[----:B------:R-:W-:Y:S02]  /*2530*/  IADD3.X R123, R70, UR11, RZ, P3, !PT ;  /* 0x0000000b467b7c10 */ /* 0x000fe40009ffe4ff */
[----:B------:R-:W-:Y:S01]  /*2540*/  IADD3.X R67, R74, UR11, RZ, P2, !PT ;  /* 0x0000000b4a437c10 */ /* 0x000fe200097fe4ff */
[----:B------:R0:W-:Y:S04]  /*2550*/  STS.64 [R98+0x8], R60 ;  /* 0x0000083c62007388 */ /* 0x0001e80000000a00 */
[----:B------:R1:W-:Y:S04]  /*2560*/  STS.64 [R98+0x48], R62 ;  /* 0x0000483e62007388 */ /* 0x0003e80000000a00 */
[----:B------:R-:W-:Y:S04]  /*2570*/  STS.64 [R98+0x10], R124 ;  /* 0x0000107c62007388 */ /* 0x000fe80000000a00 */
[----:B------:R0:W-:Y:S04]  /*2580*/  STS.64 [R98+0x50], R64 ;  /* 0x0000504062007388 */ /* 0x0001e80000000a00 */
[----:B------:R-:W-:Y:S04]  /*2590*/  STS.64 [R98+0x18], R122 ;  /* 0x0000187a62007388 */ /* 0x000fe80000000a00 */
[----:B------:R3:W-:Y:S01]  /*25a0*/  STS.64 [R98+0x58], R66 ;  /* 0x0000584262007388 */ /* 0x0007e20000000a00 */
[----:B------:R-:W-:Y:S06]  /*25b0*/  BAR.SYNC.DEFER_BLOCKING 0x0 ;  /* 0x0000000000007b1d */ /* 0x000fec0000010000 */
[----:B------:R-:W5:Y:S04]  /*25c0*/  LDS.64 R74, [R118] ;  /* 0x00000000764a7984 */ /* 0x000f680000000a00 */
[----:B------:R-:W5:Y:S01]  /*25d0*/  LDS.64 R68, [R105] ;  /* 0x0000000069447984 */ /* 0x000f620000000a00 */
[----:B0-----:R-:W-:-:S02]  /*25e0*/  CS2R R60, SRZ ;  /* 0x00000000003c7805 */ /* 0x001fc4000001ff00 */
[----:B-1----:R-:W-:Y:S02]  /*25f0*/  CS2R R62, SRZ ;  /* 0x00000000003e7805 */ /* 0x002fe4000001ff00 */
[----:B------:R-:W-:Y:S02]  /*2600*/  CS2R R64, SRZ ;  /* 0x0000000000407805 */ /* 0x000fe4000001ff00 */
[----:B---3--:R-:W-:Y:S02]  /*2610*/  CS2R R66, SRZ ;  /* 0x0000000000427805 */ /* 0x008fe4000001ff00 */
[----:B------:R-:W-:Y:S02]  /*2620*/  IADD3 R70, P1, R73, UR8, RZ ;  /* 0x0000000849467c10 */ /* 0x000fe4000ff3e0ff */
[----:B------:R-:W-:Y:S02]  /*2630*/  IADD3 R122, P2, R85, UR8, RZ ;  /* 0x00000008557a7c10 */ /* 0x000fe4000ff5e0ff */
[----:B------:R-:W-:-:S02]  /*2640*/  IADD3.X R71, R72, UR9, RZ, P1, !PT ;  /* 0x0000000948477c10 */ /* 0x000fc40008ffe4ff */
[----:B------:R-:W-:Y:S02]  /*2650*/  IADD3.X R123, R84, UR9, RZ, P2, !PT ;  /* 0x00000009547b7c10 */ /* 0x000fe400097fe4ff */
[----:B------:R-:W-:Y:S01]  /*2660*/  IADD3 R124, P2, R87, UR8, RZ ;  /* 0x00000008577c7c10 */ /* 0x000fe2000ff5e0ff */
[----:B-----5:R0:W3:Y:S04]  /*2670*/  @P4 LDG.E.128 R60, desc[UR6][R74.64] ;  /* 0x000000064a3c4981 */ /* 0x0200e8000c1e1d00 */
[----:B------:R1:W5:Y:S01]  /*2680*/  @P0 LDG.E.128 R64, desc[UR6][R68.64] ;  /* 0x0000000644400981 */ /* 0x000362000c1e1d00 */
        /* <DEDUP_REMOVED lines=21> */
[----:B------:R-:W4:Y:S04]  /*27e0*/  LDS.64 R124, [R118] ;  /* 0x00000000767c7984 */ /* 0x000f280000000a00 */
[----:B------:R-:W4:Y:S01]  /*27f0*/  LDS.64 R122, [R105] ;  /* 0x00000000697a7984 */ /* 0x000f220000000a00 */
[----:B0-----:R-:W-:-:S02]  /*2800*/  CS2R R68, SRZ ;  /* 0x0000000000447805 */ /* 0x001fc4000001ff00 */
[----:B-1----:R-:W-:Y:S02]  /*2810*/  CS2R R70, SRZ ;  /* 0x0000000000467805 */ /* 0x002fe4000001ff00 */
[----:B----4-:R-:W-:-:S04]  /*2820*/  CS2R R74, SRZ ;  /* 0x00000000004a7805 */ /* 0x010fc8000001ff00 */
[----:B------:R0:W4:Y:S02]  /*2830*/  @P4 LDG.E.128 R68, desc[UR6][R124.64] ;  /* 0x000000067c444981 */ /* 0x000124000c1e1d00 */
        /* <DEDUP_REMOVED lines=10> */
[----:B------:R0:W-:Y:S04]  /*28e0*/  STS.64 [R98], R124 ;  /* 0x0000007c62007388 */ /* 0x0001e80000000a00 */
[----:B------:R1:W-:Y:S04]  /*28f0*/  STS.64 [R98+0x40], R122 ;  /* 0x0000407a62007388 */ /* 0x0003e80000000a00 */
[----:B------:R1:W-:Y:S01]  /*2900*/  STS.64 [R98+0x8], R84 ;  /* 0x0000085462007388 */ /* 0x0003e20000000a00 */
[----:B0-----:R-:W-:-:S02]  /*2910*/  IADD3 R124, P2, R83, UR10, RZ ;  /* 0x0000000a537c7c10 */ /* 0x001fc4000ff5e0ff */
[----:B------:R-:W-:Y:S02]  /*2920*/  IADD3.X R83, R86, UR11, RZ, P1, !PT ;  /* 0x0000000b56537c10 */ /* 0x000fe40008ffe4ff */
[----:B------:R-:W-:Y:S02]  /*2930*/  IADD3.X R125, R78, UR11, RZ, P2, !PT ;  /* 0x0000000b4e7d7c10 */ /* 0x000fe400097fe4ff */
[----:B------:R-:W-:Y:S02]  /*2940*/  IADD3 R86, P1, R91, UR10, RZ ;  /* 0x0000000a5b567c10 */ /* 0x000fe4000ff3e0ff */
[----:B-1----:R-:W-:Y:S02]  /*2950*/  IADD3 R122, P3, R81, UR10, RZ ;  /* 0x0000000a517a7c10 */ /* 0x002fe4000ff7e0ff */
[----:B------:R-:W-:Y:S02]  /*2960*/  IADD3 R84, P2, R80, UR10, RZ ;  /* 0x0000000a50547c10 */ /* 0x000fe4000ff5e0ff */
[----:B------:R-:W-:-:S02]  /*2970*/  IADD3.X R87, R90, UR11, RZ, P1, !PT ;  /* 0x0000000b5a577c10 */ /* 0x000fc40008ffe4ff */
[----:B------:R-:W-:Y:S02]  /*2980*/  IADD3.X R123, R79, UR11, RZ, P3, !PT ;  /* 0x0000000b4f7b7c10 */ /* 0x000fe40009ffe4ff */
[----:B------:R-:W-:Y:S01]  /*2990*/  IADD3.X R85, R76, UR11, RZ, P2, !PT ;  /* 0x0000000b4c557c10 */ /* 0x000fe200097fe4ff */
[----:B------:R0:W-:Y:S04]  /*29a0*/  STS.64 [R98+0x48], R82 ;  /* 0x0000485262007388 */ /* 0x0001e80000000a00 */
[----:B------:R-:W-:Y:S04]  /*29b0*/  STS.64 [R98+0x10], R124 ;  /* 0x0000107c62007388 */ /* 0x000fe80000000a00 */
[----:B------:R1:W-:Y:S04]  /*29c0*/  STS.64 [R98+0x50], R86 ;  /* 0x0000505662007388 */ /* 0x0003e80000000a00 */
[----:B------:R0:W-:Y:S04]  /*29d0*/  STS.64 [R98+0x18], R122 ;  /* 0x0000187a62007388 */ /* 0x0001e80000000a00 */
[----:B------:R-:W-:Y:S01]  /*29e0*/  STS.64 [R98+0x58], R84 ;  /* 0x0000585462007388 */ /* 0x000fe20000000a00 */
[----:B------:R-:W-:Y:S06]  /*29f0*/  BAR.SYNC.DEFER_BLOCKING 0x0 ;  /* 0x0000000000007b1d */ /* 0x000fec0000010000 */
[----:B------:R-:W1:Y:S04]  /*2a00*/  LDS.64 R90, [R118] ;  /* 0x00000000765a7984 */ /* 0x000e680000000a00 */
[----:B------:R-:W1:Y:S01]  /*2a10*/  LDS.64 R84, [R105] ;  /* 0x0000000069547984 */ /* 0x000e620000000a00 */
[----:B------:R-:W-:-:S02]  /*2a20*/  CS2R R76, SRZ ;  /* 0x00000000004c7805 */ /* 0x000fc4000001ff00 */
[----:B------:R-:W-:Y:S02]  /*2a30*/  CS2R R78, SRZ ;  /* 0x00000000004e7805 */ /* 0x000fe4000001ff00 */
[----:B------:R-:W-:Y:S02]  /*2a40*/  CS2R R80, SRZ ;  /* 0x0000000000507805 */ /* 0x000fe4000001ff00 */
[----:B0-----:R-:W-:Y:S02]  /*2a50*/  CS2R R82, SRZ ;  /* 0x0000000000527805 */ /* 0x001fe4000001ff00 */
[----:B-1----:R-:W-:Y:S02]  /*2a60*/  IADD3 R86, P1, R89, UR8, RZ ;  /* 0x0000000859567c10 */ /* 0x002fe4000ff3e0ff */
[----:B------:R-:W-:Y:S02]  /*2a70*/  IADD3 R122, P2, R93, UR8, RZ ;  /* 0x000000085d7a7c10 */ /* 0x000fe4000ff5e0ff */
[----:B------:R-:W-:-:S02]  /*2a80*/  IADD3.X R87, R88, UR9, RZ, P1, !PT ;  /* 0x0000000958577c10 */ /* 0x000fc40008ffe4ff */
[----:B------:R-:W-:Y:S02]  /*2a90*/  IADD3.X R123, R92, UR9, RZ, P2, !PT ;  /* 0x000000095c7b7c10 */ /* 0x000fe400097fe4ff */
[----:B------:R-:W-:Y:S01]  /*2aa0*/  IADD3 R124, P2, R97, UR8, RZ ;  /* 0x00000008617c7c10 */ /* 0x000fe2000ff5e0ff */
[----:B------:R0:W2:Y:S04]  /*2ab0*/  @P4 LDG.E.128 R76, desc[UR6][R90.64] ;  /* 0x000000065a4c4981 */ /* 0x0000a8000c1e1d00 */
[----:B------:R1:W4:Y:S01]  /*2ac0*/  @P0 LDG.E.128 R80, desc[UR6][R84.64] ;  /* 0x0000000654500981 */ /* 0x000322000c1e1d00 */
        /* <DEDUP_REMOVED lines=25> */
[----:B---3--:R-:W-:-:S04]  /*2c60*/  CS2R R90, SRZ ;  /* 0x00000000005a7805 */ /* 0x008fc8000001ff00 */
[----:B-----5:R0:W3:Y:S02]  /*2c70*/  @P4 LDG.E.128 R84, desc[UR6][R124.64] ;  /* 0x000000067c544981 */ /* 0x0200e4000c1e1d00 */
[----:B0-----:R-:W-:-:S04]  /*2c80*/  IADD3 R124, P1, R89, UR10, RZ ;  /* 0x0000000a597c7c10 */ /* 0x001fc8000ff3e0ff */
[----:B------:R-:W-:Y:S02]  /*2c90*/  IADD3.X R125, R88, UR11, RZ, P1, !PT ;  /* 0x0000000b587d7c10 */ /* 0x000fe40008ffe4ff */
[----:B------:R-:W-:-:S06]  /*2ca0*/  CS2R R88, SRZ ;  /* 0x0000000000587805 */ /* 0x000fcc000001ff00 */
[----:B------:R0:W5:Y:S01]  /*2cb0*/  @P0 LDG.E.128 R88, desc[UR6][R122.64] ;  /* 0x000000067a580981 */ /* 0x000162000c1e1d00 */
        /* <DEDUP_REMOVED lines=9> */
[----:B------:R1:W-:Y:S04]  /*2d50*/  STS.64 [R98+0x40], R122 ;  /* 0x0000407a62007388 */ /* 0x0003e80000000a00 */
        /* <DEDUP_REMOVED lines=8> */
[----:B------:R-:W-:Y:S04]  /*2de0*/  STS.64 [R98+0x48], R94 ;  /* 0x0000485e62007388 */ /* 0x000fe80000000a00 */
[----:B------:R-:W-:Y:S04]  /*2df0*/  STS.64 [R98+0x10], R124 ;  /* 0x0000107c62007388 */ /* 0x000fe80000000a00 */
[----:B------:R-:W-:Y:S04]  /*2e00*/  STS.64 [R98+0x50], R96 ;  /* 0x0000506062007388 */ /* 0x000fe80000000a00 */
[----:B------:R-:W-:Y:S04]  /*2e10*/  STS.64 [R98+0x18], R122 ;  /* 0x0000187a62007388 */ /* 0x000fe80000000a00 */
[----:B------:R0:W-:Y:S01]  /*2e20*/  STS.64 [R98+0x58], R92 ;  /* 0x0000585c62007388 */ /* 0x0001e20000000a00 */
[----:B------:R-:W-:Y:S06]  /*2e30*/  BAR.SYNC.DEFER_BLOCKING 0x0 ;  /* 0x0000000000007b1d */ /* 0x000fec0000010000 */
[----:B------:R-:W1:Y:S01]  /*2e40*/  LDS.64 R118, [R118] ;  /* 0x0000000076767984 */ /* 0x000e620000000a00 */
[----:B0-----:R-:W-:-:S02]  /*2e50*/  CS2R R92, SRZ ;  /* 0x00000000005c7805 */ /* 0x001fc4000001ff00 */
[----:B------:R-:W-:Y:S01]  /*2e60*/  CS2R R94, SRZ ;  /* 0x00000000005e7805 */ /* 0x000fe2000001ff00 */
[----:B------:R-:W0:Y:S05]  /*2e70*/  LDS.64 R112, [R105] ;  /* 0x0000000069707984 */ /* 0x000e2a0000000a00 */
[----:B-1----:R-:W3:Y:S01]  /*2e80*/  @P4 LDG.E.128 R92, desc[UR6][R118.64] ;  /* 0x00000006765c4981 */ /* 0x002ee2000c1e1d00 */
[----:B------:R-:W-:Y:S02]  /*2e90*/  CS2R R96, SRZ ;  /* 0x0000000000607805 */ /* 0x000fe4000001ff00 */
[----:B------:R-:W-:-:S06]  /*2ea0*/  CS2R R98, SRZ ;  /* 0x0000000000627805 */ /* 0x000fcc000001ff00 */
[----:B0-----:R0:W5:Y:S01]  /*2eb0*/  @P0 LDG.E.128 R96, desc[UR6][R112.64] ;  /* 0x0000000670600981 */ /* 0x001162000c1e1d00 */
[----:B------:R-:W-:Y:S01]  /*2ec0*/  FADD R44, RZ, -R44 ;  /* 0x8000002cff2c7221 */ /* 0x000fe20000000000 */
[----:B------:R-:W-:Y:S01]  /*2ed0*/  FFMA R108, R5, R108, R109 ;  /* 0x0000006c056c7223 */ /* 0x000fe2000000006d */
[----:B------:R-:W-:Y:S02]  /*2ee0*/  FADD R60, RZ, -R60 ;  /* 0x8000003cff3c7221 */ /* 0x000fe40000000000 */
[----:B------:R-:W-:Y:S01]  /*2ef0*/  FMUL R109, R44, 1.4426950216293334961 ;  /* 0x3fb8aa3b2c6d7820 */ /* 0x000fe20000400000 */
[----:B--2---:R-:W-:Y:S01]  /*2f00*/  FADD R76, RZ, -R76 ;  /* 0x8000004cff4c7221 */ /* 0x004fe20000000000 */
[----:B------:R-:W-:-:S03]  /*2f10*/  FMUL R60, R60, 1.4426950216293334961 ;  /* 0x3fb8aa3b3c3c7820 */ /* 0x000fc60000400000 */
[----:B------:R-:W-:Y:S01]  /*2f20*/  FSETP.GEU.AND P2, PT, R109, -126, PT ;  /* 0xc2fc00006d00780b */ /* 0x000fe20003f4e000 */
[----:B------:R-:W-:Y:S01]  /*2f30*/  FMUL R76, R76, 1.4426950216293334961 ;  /* 0x3fb8aa3b4c4c7820 */ /* 0x000fe20000400000 */
[----:B------:R-:W-:-:S04]  /*2f40*/  FSETP.GEU.AND P3, PT, R60, -126, PT ;  /* 0xc2fc00003c00780b */ /* 0x000fc80003f6e000 */
[----:B------:R-:W-:Y:S01]  /*2f50*/  FSETP.GEU.AND P5, PT, R76, -126, PT ;  /* 0xc2fc00004c00780b */ /* 0x000fe20003fae000 */
[----:B------:R-:W-:Y:S01]  /*2f60*/  FADD R105, R16, -R12 ;  /* 0x8000000c10697221 */ /* 0x000fe20000000000 */
[----:B------:R-:W-:-:S05]  /*2f70*/  FADD R45, RZ, -R45 ;  /* 0x8000002dff2d7221 */ /* 0x000fca0000000000 */
[----:B------:R-:W-:Y:S01]  /*2f80*/  @!P2 FMUL R109, R109, 0.5 ;  /* 0x3f0000006d6da820 */ /* 0x000fe20000400000 */
[----:B------:R-:W-:Y:S01]  /*2f90*/  FADD R44, R17, -R13 ;  /* 0x8000000d112c7221 */ /* 0x000fe20000000000 */
[----:B------:R-:W-:Y:S02]  /*2fa0*/  @!P3 FMUL R60, R60, 0.5 ;  /* 0x3f0000003c3cb820 */ /* 0x000fe40000400000 */
[----:B------:R1:W2:Y:S01]  /*2fb0*/  MUFU.EX2 R16, R109 ;  /* 0x0000006d00107308 */ /* 0x0002a20000000800 */
[----:B------:R-:W-:Y:S01]  /*2fc0*/  FMUL R17, R45, 1.4426950216293334961 ;  /* 0x3fb8aa3b2d117820 */ /* 0x000fe20000400000 */
[----:B------:R-:W-:Y:S01]  /*2fd0*/  FADD R18, R18, -R14 ;  /* 0x8000000e12127221 */ /* 0x000fe20000000000 */
[----:B------:R-:W-:-:S03]  /*2fe0*/  @!P5 FMUL R76, R76, 0.5 ;  /* 0x3f0000004c4cd820 */ /* 0x000fc60000400000 */
[----:B------:R-:W-:Y:S02]  /*2ff0*/  FSETP.GEU.AND P1, PT, R17, -126, PT ;  /* 0xc2fc00001100780b */ /* 0x000fe40003f2e000 */
[----:B------:R-:W0:Y:S01]  /*3000*/  MUFU.EX2 R60, R60 ;  /* 0x0000003c003c7308 */ /* 0x000e220000000800 */
[C---:B-1----:R-:W-:Y:S01]  /*3010*/  FFMA R109, R3.reuse, R18, R14 ;  /* 0x00000012036d7223 */ /* 0x042fe2000000000e */
[----:B------:R-:W-:Y:S01]  /*3020*/  FFMA R105, R3, R105, R12 ;  /* 0x0000006903697223 */ /* 0x000fe2000000000c */
[----:B------:R-:W-:-:S05]  /*3030*/  FADD R12, R19, -R15 ;  /* 0x8000000f130c7221 */ /* 0x000fca0000000000 */
[----:B------:R-:W1:Y:S01]  /*3040*/  MUFU.EX2 R14, R76 ;  /* 0x0000004c000e7308 */ /* 0x000e620000000800 */
[----:B--2---:R-:W-:Y:S01]  /*3050*/  @!P2 FMUL R16, R16, R16 ;  /* 0x000000101010a220 */ /* 0x004fe20000400000 */
[----:B------:R-:W-:Y:S01]  /*3060*/  FFMA R45, R3, R12, R15 ;  /* 0x0000000c032d7223 */ /* 0x000fe2000000000f */
[----:B------:R-:W-:Y:S02]  /*3070*/  FADD R77, RZ, -R77 ;  /* 0x8000004dff4d7221 */ /* 0x000fe40000000000 */
[----:B------:R-:W-:Y:S01]  /*3080*/  FADD R12, R16, 1 ;  /* 0x3f800000100c7421 */ /* 0x000fe20000000000 */
[----:B------:R-:W-:Y:S01]  /*3090*/  @!P1 FMUL R17, R17, 0.5 ;  /* 0x3f00000011119820 */ /* 0x000fe20000400000 */
[----:B0-----:R-:W-:Y:S01]  /*30a0*/  @!P3 FMUL R60, R60, R60 ;  /* 0x0000003c3c3cb220 */ /* 0x001fe20000400000 */
[----:B------:R-:W-:Y:S02]  /*30b0*/  FMUL R77, R77, 1.4426950216293334961 ;  /* 0x3fb8aa3b4d4d7820 */ /* 0x000fe40000400000 */
[----:B------:R-:W-:Y:S01]  /*30c0*/  FSETP.GT.AND P3, PT, R12, 8.50705917302346158658e+37, PT ;  /* 0x7e8000000c00780b */ /* 0x000fe20003f64000 */
[----:B------:R-:W-:Y:S01]  /*30d0*/  FFMA R107, R3, R44, R13 ;  /* 0x0000002c036b7223 */ /* 0x000fe2000000000d */
[--C-:B------:R-:W-:Y:S01]  /*30e0*/  FADD R13, R30, -R22.reuse ;  /* 0x800000161e0d7221 */ /* 0x100fe20000000000 */
[----:B------:R-:W0:Y:S01]  /*30f0*/  MUFU.EX2 R17, R17 ;  /* 0x0000001100117308 */ /* 0x000e220000000800 */
[----:B-1----:R-:W-:Y:S01]  /*3100*/  @!P5 FMUL R14, R14, R14 ;  /* 0x0000000e0e0ed220 */ /* 0x002fe20000400000 */
[----:B------:R-:W-:Y:S01]  /*3110*/  FSETP.GEU.AND P2, PT, R77, -126, PT ;  /* 0xc2fc00004d00780b */ /* 0x000fe20003f4e000 */
[----:B------:R-:W-:Y:S01]  /*3120*/  FADD R61, RZ, -R61 ;  /* 0x8000003dff3d7221 */ /* 0x000fe20000000000 */
[----:B------:R-:W-:Y:S01]  /*3130*/  FFMA R30, R3, R13, R22 ;  /* 0x0000000d031e7223 */ /* 0x000fe20000000016 */
[----:B------:R-:W-:Y:S01]  /*3140*/  FADD R14, R14, 1 ;  /* 0x3f8000000e0e7421 */ /* 0x000fe20000000000 */
[----:B------:R-:W-:-:S02]  /*3150*/  IMAD.MOV.U32 R13, RZ, RZ, 0x3e800000 ;  /* 0x3e800000ff0d7424 */ /* 0x000fc400078e00ff */
[----:B------:R-:W-:Y:S02]  /*3160*/  FMUL R61, R61, 1.4426950216293334961 ;  /* 0x3fb8aa3b3d3d7820 */ /* 0x000fe40000400000 */
[----:B------:R-:W-:Y:S01]  /*3170*/  FSETP.GT.AND P5, PT, R14, 8.50705917302346158658e+37, PT ;  /* 0x7e8000000e00780b */ /* 0x000fe20003fa4000 */
[----:B------:R-:W-:Y:S01]  /*3180*/  @P3 FMUL R12, R12, 0.25 ;  /* 0x3e8000000c0c3820 */ /* 0x000fe20000400000 */
[----:B------:R-:W-:Y:S01]  /*3190*/  FSEL R16, R13, 1, P3 ;  /* 0x3f8000000d107808 */ /* 0x000fe20001800000 */
[----:B------:R-:W-:Y:S01]  /*31a0*/  FADD R15, R60, 1 ;  /* 0x3f8000003c0f7421 */ /* 0x000fe20000000000 */
[----:B------:R-:W-:Y:S01]  /*31b0*/  FSETP.GEU.AND P3, PT, R61, -126, PT ;  /* 0xc2fc00003d00780b */ /* 0x000fe20003f6e000 */
[----:B------:R-:W-:Y:S01]  /*31c0*/  FADD R46, RZ, -R46 ;  /* 0x8000002eff2e7221 */ /* 0x000fe20000000000 */
[----:B------:R-:W-:Y:S01]  /*31d0*/  @!P2 FMUL R77, R77, 0.5 ;  /* 0x3f0000004d4da820 */ /* 0x000fe20000400000 */
[----:B0-----:R-:W-:Y:S01]  /*31e0*/  @!P1 FMUL R17, R17, R17 ;  /* 0x0000001111119220 */ /* 0x001fe20000400000 */
[----:B------:R-:W-:Y:S01]  /*31f0*/  FSETP.GT.AND P6, PT, R15, 8.50705917302346158658e+37, PT ;  /* 0x7e8000000f00780b */ /* 0x000fe20003fc4000 */
[----:B------:R-:W-:Y:S01]  /*3200*/  FMUL R60, R46, 1.4426950216293334961 ;  /* 0x3fb8aa3b2e3c7820 */ /* 0x000fe20000400000 */
[--C-:B------:R-:W-:Y:S01]  /*3210*/  FADD R28, R28, -R20.reuse ;  /* 0x800000141c1c7221 */ /* 0x100fe20000000000 */
[----:B------:R-:W-:Y:S01]  /*3220*/  FADD R19, R17, 1 ;  /* 0x3f80000011137421 */ /* 0x000fe20000000000 */
[----:B------:R-:W0:Y:S01]  /*3230*/  MUFU.EX2 R77, R77 ;  /* 0x0000004d004d7308 */ /* 0x000e220000000800 */
[----:B------:R-:W-:Y:S01]  /*3240*/  @P5 FMUL R14, R14, 0.25 ;  /* 0x3e8000000e0e5820 */ /* 0x000fe20000400000 */
[----:B------:R-:W-:Y:S01]  /*3250*/  FSEL R17, R13, 1, P5 ;  /* 0x3f8000000d117808 */ /* 0x000fe20002800000 */
[----:B------:R-:W-:Y:S01]  /*3260*/  FFMA R28, R3, R28, R20 ;  /* 0x0000001c031c7223 */ /* 0x000fe20000000014 */
[----:B------:R-:W-:Y:S01]  /*3270*/  FADD R20, R31, -R23 ;  /* 0x800000171f147221 */ /* 0x000fe20000000000 */
[----:B------:R-:W-:Y:S01]  /*3280*/  @!P3 FMUL R61, R61, 0.5 ;  /* 0x3f0000003d3db820 */ /* 0x000fe20000400000 */
[----:B------:R-:W-:-:S02]  /*3290*/  FADD R31, R32, -R24 ;  /* 0x80000018201f7221 */ /* 0x000fc40000000000 */
[----:B------:R-:W-:Y:S01]  /*32a0*/  FFMA R32, R3, R20, R23 ;  /* 0x0000001403207223 */ /* 0x000fe20000000017 */
[----:B------:R-:W-:Y:S01]  /*32b0*/  @P6 FMUL R15, R15, 0.25 ;  /* 0x3e8000000f0f6820 */ /* 0x000fe20000400000 */
[----:B------:R-:W1:Y:S01]  /*32c0*/  MUFU.EX2 R23, R61 ;  /* 0x0000003d00177308 */ /* 0x000e620000000800 */
[----:B------:R-:W-:Y:S02]  /*32d0*/  FSEL R18, R13, 1, P6 ;  /* 0x3f8000000d127808 */ /* 0x000fe40003000000 */
[----:B------:R-:W-:Y:S02]  /*32e0*/  FSETP.GEU.AND P1, PT, R60, -126, PT ;  /* 0xc2fc00003c00780b */ /* 0x000fe40003f2e000 */
[----:B------:R-:W-:Y:S01]  /*32f0*/  FSETP.GT.AND P6, PT, R19, 8.50705917302346158658e+37, PT ;  /* 0x7e8000001300780b */ /* 0x000fe20003fc4000 */
[----:B------:R-:W-:Y:S01]  /*3300*/  FFMA R31, R5, R31, R24 ;  /* 0x0000001f051f7223 */ /* 0x000fe20000000018 */
[----:B0-----:R-:W-:Y:S01]  /*3310*/  @!P2 FMUL R77, R77, R77 ;  /* 0x0000004d4d4da220 */ /* 0x001fe20000400000 */
[----:B------:R-:W-:Y:S01]  /*3320*/  FADD R78, RZ, -R78 ;  /* 0x8000004eff4e7221 */ /* 0x000fe20000000000 */
[----:B------:R-:W-:-:S02]  /*3330*/  FADD R44, R29, -R21 ;  /* 0x800000151d2c7221 */ /* 0x000fc40000000000 */
[----:B------:R-:W-:Y:S01]  /*3340*/  FADD R20, R77, 1 ;  /* 0x3f8000004d147421 */ /* 0x000fe20000000000 */
[----:B------:R-:W-:Y:S01]  /*3350*/  FMUL R78, R78, 1.4426950216293334961 ;  /* 0x3fb8aa3b4e4e7820 */ /* 0x000fe20000400000 */
[----:B------:R-:W-:Y:S01]  /*3360*/  FFMA R44, R3, R44, R21 ;  /* 0x0000002c032c7223 */ /* 0x000fe20000000015 */
[--C-:B------:R-:W-:Y:S01]  /*3370*/  FADD R22, R33, -R25.reuse ;  /* 0x8000001921167221 */ /* 0x100fe20000000000 */
[----:B------:R-:W-:Y:S01]  /*3380*/  FSEL R21, R13, 1, P6 ;  /* 0x3f8000000d157808 */ /* 0x000fe20003000000 */
[----:B------:R-:W-:Y:S01]  /*3390*/  @!P1 FMUL R60, R60, 0.5 ;  /* 0x3f0000003c3c9820 */ /* 0x000fe20000400000 */
[----:B-1----:R-:W-:Y:S01]  /*33a0*/  @!P3 FMUL R23, R23, R23 ;  /* 0x000000171717b220 */ /* 0x002fe20000400000 */
[----:B------:R-:W-:Y:S01]  /*33b0*/  @P6 FMUL R19, R19, 0.25 ;  /* 0x3e80000013136820 */ /* 0x000fe20000400000 */
[----:B------:R-:W-:Y:S02]  /*33c0*/  FSETP.GT.AND P6, PT, R20, 8.50705917302346158658e+37, PT ;  /* 0x7e8000001400780b */ /* 0x000fe40003fc4000 */
[----:B------:R-:W-:Y:S01]  /*33d0*/  FSETP.GEU.AND P3, PT, R78, -126, PT ;  /* 0xc2fc00004e00780b */ /* 0x000fe20003f6e000 */
[----:B------:R-:W-:-:S02]  /*33e0*/  FFMA R29, R5, R22, R25 ;  /* 0x00000016051d7223 */ /* 0x000fc40000000019 */
[----:B------:R-:W0:Y:S01]  /*33f0*/  MUFU.EX2 R25, R60 ;  /* 0x0000003c00197308 */ /* 0x000e220000000800 */
[----:B------:R-:W-:Y:S01]  /*3400*/  FADD R62, RZ, -R62 ;  /* 0x8000003eff3e7221 */ /* 0x000fe20000000000 */
[----:B------:R-:W-:Y:S01]  /*3410*/  FADD R22, R35, -R27 ;  /* 0x8000001b23167221 */ /* 0x000fe20000000000 */
[----:B------:R-:W-:Y:S02]  /*3420*/  FADD R23, R23, 1 ;  /* 0x3f80000017177421 */ /* 0x000fe40000000000 */
[----:B------:R-:W-:Y:S01]  /*3430*/  FMUL R62, R62, 1.4426950216293334961 ;  /* 0x3fb8aa3b3e3e7820 */ /* 0x000fe20000400000 */
[--C-:B------:R-:W-:Y:S02]  /*3440*/  FADD R34, R34, -R26.reuse ;  /* 0x8000001a22227221 */ /* 0x100fe40000000000 */
[----:B------:R-:W-:Y:S02]  /*3450*/  @P6 FMUL R20, R20, 0.25 ;  /* 0x3e80000014146820 */ /* 0x000fe40000400000 */
[----:B------:R-:W-:Y:S01]  /*3460*/  @!P3 FMUL R78, R78, 0.5 ;  /* 0x3f0000004e4eb820 */ /* 0x000fe20000400000 */
[----:B------:R-:W-:Y:S01]  /*3470*/  FFMA R61, R5, R34, R26 ;  /* 0x00000022053d7223 */ /* 0x000fe2000000001a */
[----:B------:R-:W-:-:S02]  /*3480*/  FADD R47, RZ, -R47 ;  /* 0x8000002fff2f7221 */ /* 0x000fc40000000000 */
[----:B------:R-:W1:Y:S01]  /*3490*/  MUFU.EX2 R26, R78 ;  /* 0x0000004e001a7308 */ /* 0x000e620000000800 */
[----:B0-----:R-:W-:Y:S01]  /*34a0*/  @!P1 FMUL R25, R25, R25 ;  /* 0x0000001919199220 */ /* 0x001fe20000400000 */
[----:B------:R-:W-:-:S03]  /*34b0*/  FMUL R33, R47, 1.4426950216293334961 ;  /* 0x3fb8aa3b2f217820 */ /* 0x000fc60000400000 */
[----:B------:R-:W-:Y:S01]  /*34c0*/  FADD R25, R25, 1 ;  /* 0x3f80000019197421 */ /* 0x000fe20000000000 */
[----:B------:R-:W-:Y:S01]  /*34d0*/  FADD R48, RZ, -R48 ;  /* 0x80000030ff307221 */ /* 0x000fe20000000000 */
[----:B-1----:R-:W-:-:S04]  /*34e0*/  @!P3 FMUL R26, R26, R26 ;  /* 0x0000001a1a1ab220 */ /* 0x002fc80000400000 */
[----:B------:R-:W-:Y:S01]  /*34f0*/  FADD R26, R26, 1 ;  /* 0x3f8000001a1a7421 */ /* 0x000fe20000000000 */
[----:B------:R-:W-:Y:S01]  /*3500*/  FMUL R48, R48, 1.4426950216293334961 ;  /* 0x3fb8aa3b30307820 */ /* 0x000fe20000400000 */
[----:B------:R-:W-:Y:S01]  /*3510*/  FADD R63, RZ, -R63 ;  /* 0x8000003fff3f7221 */ /* 0x000fe20000000000 */
[----:B------:R-:W-:Y:S01]  /*3520*/  FADD R79, RZ, -R79 ;  /* 0x8000004fff4f7221 */ /* 0x000fe20000000000 */
[----:B------:R-:W-:Y:S02]  /*3530*/  FADD R29, -R108, R29 ;  /* 0x0000001d6c1d7221 */ /* 0x000fe40000000100 */
[----:B------:R-:W-:Y:S01]  /*3540*/  FMUL R63, R63, 1.4426950216293334961 ;  /* 0x3fb8aa3b3f3f7820 */ /* 0x000fe20000400000 */
[----:B------:R-:W-:Y:S01]  /*3550*/  FMUL R60, R79, 1.4426950216293334961 ;  /* 0x3fb8aa3b4f3c7820 */ /* 0x000fe20000400000 */
[----:B------:R-:W-:Y:S01]  /*3560*/  FFMA R108, R29, R103, R108 ;  /* 0x000000671d6c7223 */ /* 0x000fe2000000006c */
[----:B------:R-:W-:Y:S02]  /*3570*/  FADD R64, RZ, -R64 ;  /* 0x80000040ff407221 */ /* 0x000fe40000000000 */
[----:B------:R-:W-:-:S02]  /*3580*/  FSETP.GEU.AND P3, PT, R63, -126, PT ;  /* 0xc2fc00003f00780b */ /* 0x000fc40003f6e000 */
[----:B------:R-:W-:Y:S01]  /*3590*/  FMUL R64, R64, 1.4426950216293334961 ;  /* 0x3fb8aa3b40407820 */ /* 0x000fe20000400000 */
[----:B------:R-:W-:Y:S01]  /*35a0*/  FADD R34, -R105, R28 ;  /* 0x0000001c69227221 */ /* 0x000fe20000000100 */
[----:B------:R-:W-:-:S03]  /*35b0*/  FADD R31, -R106, R31 ;  /* 0x0000001f6a1f7221 */ /* 0x000fc60000000100 */
[----:B------:R-:W-:-:S06]  /*35c0*/  FFMA R34, R34, R104, R105 ;  /* 0x0000006822227223 */ /* 0x000fcc0000000069 */
[----:B------:R-:W-:Y:S01]  /*35d0*/  @!P3 FMUL R63, R63, 0.5 ;  /* 0x3f0000003f3fb820 */ /* 0x000fe20000400000 */
[----:B------:R-:W-:Y:S01]  /*35e0*/  FFMA R106, R31, R103, R106 ;  /* 0x000000671f6a7223 */ /* 0x000fe2000000006a */
[----:B------:R-:W-:-:S04]  /*35f0*/  FADD R31, RZ, -R34 ;  /* 0x80000022ff1f7221 */ /* 0x000fc80000000000 */
[----:B------:R-:W-:Y:S01]  /*3600*/  MUFU.EX2 R63, R63 ;  /* 0x0000003f003f7308 */ /* 0x000fe20000000800 */
[----:B----4-:R-:W-:Y:S01]  /*3610*/  FADD R80, RZ, -R80 ;  /* 0x80000050ff507221 */ /* 0x010fe20000000000 */
[----:B---3--:R-:W-:-:S04]  /*3620*/  FADD R92, RZ, -R92 ;  /* 0x8000005cff5c7221 */ /* 0x008fc80000000000 */
[----:B------:R-:W-:-:S05]  /*3630*/  FMUL R46, R92, 1.4426950216293334961 ;  /* 0x3fb8aa3b5c2e7820 */ /* 0x000fca0000400000 */
[----:B------:R-:W-:Y:S01]  /*3640*/  FSETP.GEU.AND P5, PT, R46, -126, PT ;  /* 0xc2fc00002e00780b */ /* 0x000fe20003fae000 */
[----:B------:R-:W-:-:S04]  /*3650*/  FADD R93, RZ, -R93 ;  /* 0x8000005dff5d7221 */ /* 0x000fc80000000000 */
[----:B------:R-:W-:-:S08]  /*3660*/  FMUL R24, R93, 1.4426950216293334961 ;  /* 0x3fb8aa3b5d187820 */ /* 0x000fd00000400000 */
[----:B------:R-:W-:Y:S01]  /*3670*/  @!P5 FMUL R46, R46, 0.5 ;  /* 0x3f0000002e2ed820 */ /* 0x000fe20000400000 */
[----:B------:R-:W-:-:S05]  /*3680*/  FSETP.GEU.AND P2, PT, R24, -126, PT ;  /* 0xc2fc00001800780b */ /* 0x000fca0003f4e000 */
[----:B------:R-:W0:Y:S01]  /*3690*/  MUFU.EX2 R46, R46 ;  /* 0x0000002e002e7308 */ /* 0x000e220000000800 */
[----:B------:R-:W-:Y:S01]  /*36a0*/  FFMA R93, R5, R22, R27 ;  /* 0x00000016055d7223 */ /* 0x000fe2000000001b */
[----:B------:R-:W-:-:S06]  /*36b0*/  FSEL R22, R13, 1, P6 ;  /* 0x3f8000000d167808 */ /* 0x000fcc0003000000 */
[----:B------:R-:W-:Y:S01]  /*36c0*/  @!P2 FMUL R24, R24, 0.5 ;  /* 0x3f0000001818a820 */ /* 0x000fe20000400000 */
[----:B------:R-:W-:-:S03]  /*36d0*/  FSETP.GEU.AND P6, PT, R62, -126, PT ;  /* 0xc2fc00003e00780b */ /* 0x000fc60003fce000 */
[----:B------:R1:W2:Y:S01]  /*36e0*/  MUFU.EX2 R77, R24 ;  /* 0x00000018004d7308 */ /* 0x0002a20000000800 */
[----:B0-----:R-:W-:Y:S01]  /*36f0*/  @!P5 FMUL R46, R46, R46 ;  /* 0x0000002e2e2ed220 */ /* 0x001fe20000400000 */
[----:B------:R-:W-:-:S04]  /*3700*/  FSETP.GT.AND P5, PT, R23, 8.50705917302346158658e+37, PT ;  /* 0x7e8000001700780b */ /* 0x000fc80003fa4000 */
[----:B-1----:R-:W-:-:S04]  /*3710*/  FSEL R24, R13, 1, P5 ;  /* 0x3f8000000d187808 */ /* 0x002fc80002800000 */
[----:B------:R-:W-:Y:S01]  /*3720*/  @!P6 FMUL R62, R62, 0.5 ;  /* 0x3f0000003e3ee820 */ /* 0x000fe20000400000 */
[----:B--2---:R-:W-:-:S04]  /*3730*/  @!P2 FMUL R77, R77, R77 ;  /* 0x0000004d4d4da220 */ /* 0x004fc80000400000 */
[----:B------:R-:W-:Y:S01]  /*3740*/  @P5 FMUL R23, R23, 0.25 ;  /* 0x3e80000017175820 */ /* 0x000fe20000400000 */
[----:B------:R-:W-:Y:S02]  /*3750*/  FSETP.GT.AND P5, PT, R25, 8.50705917302346158658e+37, PT ;  /* 0x7e8000001900780b */ /* 0x000fe40003fa4000 */
[----:B------:R-:W-:Y:S01]  /*3760*/  FSETP.GEU.AND P2, PT, R33, -126, PT ;  /* 0xc2fc00002100780b */ /* 0x000fe20003f4e000 */
[----:B------:R-:W0:Y:S01]  /*3770*/  MUFU.EX2 R62, R62 ;  /* 0x0000003e003e7308 */ /* 0x000e220000000800 */
[----:B------:R-:W-:Y:S01]  /*3780*/  FSEL R27, R13, 1, P5 ;  /* 0x3f8000000d1b7808 */ /* 0x000fe20002800000 */
[----:B------:R-:W-:-:S08]  /*3790*/  FADD R94, RZ, -R94 ;  /* 0x8000005eff5e7221 */ /* 0x000fd00000000000 */
[----:B------:R-:W-:Y:S01]  /*37a0*/  @P5 FMUL R25, R25, 0.25 ;  /* 0x3e80000019195820 */ /* 0x000fe20000400000 */
[----:B------:R-:W-:Y:S01]  /*37b0*/  FSETP.GT.AND P5, PT, R26, 8.50705917302346158658e+37, PT ;  /* 0x7e8000001a00780b */ /* 0x000fe20003fa4000 */
[----:B------:R-:W-:Y:S01]  /*37c0*/  @!P2 FMUL R33, R33, 0.5 ;  /* 0x3f0000002121a820 */ /* 0x000fe20000400000 */
[----:B0-----:R-:W-:Y:S01]  /*37d0*/  @!P6 FMUL R62, R62, R62 ;  /* 0x0000003e3e3ee220 */ /* 0x001fe20000400000 */
[----:B------:R-:W-:-:S04]  /*37e0*/  FSETP.GEU.AND P6, PT, R48, -126, PT ;  /* 0xc2fc00003000780b */ /* 0x000fc80003fce000 */
[----:B------:R-:W0:Y:S01]  /*37f0*/  MUFU.EX2 R33, R33 ;  /* 0x0000002100217308 */ /* 0x000e220000000800 */
[----:B------:R-:W-:Y:S01]  /*3800*/  FMUL R94, R94, 1.4426950216293334961 ;  /* 0x3fb8aa3b5e5e7820 */ /* 0x000fe20000400000 */
[----:B------:R-:W-:-:S04]  /*3810*/  FSEL R29, R13, 1, P5 ;  /* 0x3f8000000d1d7808 */ /* 0x000fc80002800000 */
[----:B------:R-:W-:Y:S01]  /*3820*/  @P5 FMUL R26, R26, 0.25 ;  /* 0x3e8000001a1a5820 */ /* 0x000fe20000400000 */
[----:B------:R-:W-:Y:S02]  /*3830*/  FSETP.GEU.AND P5, PT, R60, -126, PT ;  /* 0xc2fc00003c00780b */ /* 0x000fe40003fae000 */
[----:B------:R-:W-:Y:S01]  /*3840*/  FSETP.GEU.AND P1, PT, R94, -126, PT ;  /* 0xc2fc00005e00780b */ /* 0x000fe20003f2e000 */
[----:B------:R-:W-:Y:S01]  /*3850*/  @!P6 FMUL R48, R48, 0.5 ;  /* 0x3f0000003030e820 */ /* 0x000fe20000400000 */
[----:B0-----:R-:W-:Y:S01]  /*3860*/  @!P2 FMUL R33, R33, R33 ;  /* 0x000000212121a220 */ /* 0x001fe20000400000 */
[----:B------:R-:W-:Y:S02]  /*3870*/  FSETP.GEU.AND P2, PT, R64, -126, PT ;  /* 0xc2fc00004000780b */ /* 0x000fe40003f4e000 */
[----:B------:R0:W1:Y:S06]  /*3880*/  MUFU.EX2 R112, R48 ;  /* 0x0000003000707308 */ /* 0x00006c0000000800 */
[----:B------:R-:W-:-:S02]  /*3890*/  @!P5 FMUL R60, R60, 0.5 ;  /* 0x3f0000003c3cd820 */ /* 0x000fc40000400000 */
[----:B------:R-:W-:-:S04]  /*38a0*/  @!P1 FMUL R94, R94, 0.5 ;  /* 0x3f0000005e5e9820 */ /* 0x000fc80000400000 */
[----:B------:R-:W2:Y:S01]  /*38b0*/  MUFU.EX2 R47, R94 ;  /* 0x0000005e002f7308 */ /* 0x000ea20000000800 */
[----:B------:R-:W-:-:S07]  /*38c0*/  @!P2 FMUL R64, R64, 0.5 ;  /* 0x3f0000004040a820 */ /* 0x000fce0000400000 */
[----:B------:R-:W3:Y:S01]  /*38d0*/  MUFU.EX2 R60, R60 ;  /* 0x0000003c003c7308 */ /* 0x000ee20000000800 */
[----:B0-----:R-:W-:Y:S01]  /*38e0*/  FMUL R48, R31, 1.4426950216293334961 ;  /* 0x3fb8aa3b1f307820 */ /* 0x001fe20000400000 */
[----:B-1----:R-:W-:Y:S01]  /*38f0*/  @!P6 FMUL R112, R112, R112 ;  /* 0x000000707070e220 */ /* 0x002fe20000400000 */
[----:B------:R-:W-:Y:S01]  /*3900*/  FADD R28, R62, 1 ;  /* 0x3f8000003e1c7421 */ /* 0x000fe20000000000 */
[----:B------:R-:W-:-:S04]  /*3910*/  FMUL R62, R80, 1.4426950216293334961 ;  /* 0x3fb8aa3b503e7820 */ /* 0x000fc80000400000 */
[----:B------:R-:W0:Y:S01]  /*3920*/  MUFU.EX2 R31, R64 ;  /* 0x00000040001f7308 */ /* 0x000e220000000800 */
[----:B------:R-:W-:Y:S01]  /*3930*/  FADD R112, R112, 1 ;  /* 0x3f80000070707421 */ /* 0x000fe20000000000 */
[----:B------:R-:W-:Y:S01]  /*3940*/  FADD R30, -R109, R30 ;  /* 0x0000001e6d1e7221 */ /* 0x000fe20000000100 */
[----:B------:R-:W-:Y:S01]  /*3950*/  FADD R44, -R107, R44 ;  /* 0x0000002c6b2c7221 */ /* 0x000fe20000000100 */
[----:B------:R-:W-:Y:S01]  /*3960*/  @!P3 FMUL R63, R63, R63 ;  /* 0x0000003f3f3fb220 */ /* 0x000fe20000400000 */
[----:B--2---:R-:W-:Y:S01]  /*3970*/  @!P1 FMUL R47, R47, R47 ;  /* 0x0000002f2f2f9220 */ /* 0x004fe20000400000 */
[----:B------:R-:W-:Y:S01]  /*3980*/  FSETP.GEU.AND P3, PT, R62, -126, PT ;  /* 0xc2fc00003e00780b */ /* 0x000fe20003f6e000 */
[----:B---3--:R-:W-:Y:S01]  /*3990*/  @!P5 FMUL R60, R60, R60 ;  /* 0x0000003c3c3cd220 */ /* 0x008fe20000400000 */
[----:B------:R-:W-:Y:S01]  /*39a0*/  FSETP.GT.AND P1, PT, R28, 8.50705917302346158658e+37, PT ;  /* 0x7e8000001c00780b */ /* 0x000fe20003f24000 */
[-C--:B------:R-:W-:Y:S01]  /*39b0*/  FFMA R30, R30, R104.reuse, R109 ;  /* 0x000000681e1e7223 */ /* 0x080fe2000000006d */
[----:B------:R-:W-:Y:S01]  /*39c0*/  FSETP.GT.AND P5, PT, R112, 8.50705917302346158658e+37, PT ;  /* 0x7e8000007000780b */ /* 0x000fe20003fa4000 */
[----:B------:R-:W-:-:S02]  /*39d0*/  FFMA R107, R44, R104, R107 ;  /* 0x000000682c6b7223 */ /* 0x000fc4000000006b */
[----:B------:R-:W-:Y:S02]  /*39e0*/  FADD R30, RZ, -R30 ;  /* 0x8000001eff1e7221 */ /* 0x000fe40000000000 */
[----:B------:R-:W-:Y:S01]  /*39f0*/  FADD R107, RZ, -R107 ;  /* 0x8000006bff6b7221 */ /* 0x000fe20000000000 */
[----:B0-----:R-:W-:Y:S01]  /*3a00*/  @!P2 FMUL R31, R31, R31 ;  /* 0x0000001f1f1fa220 */ /* 0x001fe20000400000 */
[----:B------:R-:W-:Y:S01]  /*3a10*/  FMUL R64, R30, 1.4426950216293334961 ;  /* 0x3fb8aa3b1e407820 */ /* 0x000fe20000400000 */
[----:B------:R-:W-:Y:S01]  /*3a20*/  FADD R111, R33, 1 ;  /* 0x3f800000216f7421 */ /* 0x000fe20000000000 */
[----:B------:R-:W-:Y:S01]  /*3a30*/  FMUL R107, R107, 1.4426950216293334961 ;  /* 0x3fb8aa3b6b6b7820 */ /* 0x000fe20000400000 */
[----:B------:R-:W-:Y:S01]  /*3a40*/  FADD R30, R31, 1 ;  /* 0x3f8000001f1e7421 */ /* 0x000fe20000000000 */
[----:B------:R-:W-:Y:S01]  /*3a50*/  FADD R44, -R45, R32 ;  /* 0x000000202d2c7221 */ /* 0x000fe20000000100 */
[----:B------:R-:W-:Y:S01]  /*3a60*/  @!P3 FMUL R62, R62, 0.5 ;  /* 0x3f0000003e3eb820 */ /* 0x000fe20000400000 */
[----:B------:R-:W-:Y:S01]  /*3a70*/  @P1 FMUL R28, R28, 0.25 ;  /* 0x3e8000001c1c1820 */ /* 0x000fe20000400000 */
[C---:B------:R-:W-:Y:S01]  /*3a80*/  FSEL R34, R13.reuse, 1, P1 ;  /* 0x3f8000000d227808 */ /* 0x040fe20000800000 */
[----:B------:R-:W-:Y:S01]  /*3a90*/  @P5 FMUL R112, R112, 0.25 ;  /* 0x3e80000070705820 */ /* 0x000fe20000400000 */
[----:B------:R-:W-:Y:S01]  /*3aa0*/  FSEL R31, R13, 1, P5 ;  /* 0x3f8000000d1f7808 */ /* 0x000fe20002800000 */
[----:B------:R-:W-:Y:S01]  /*3ab0*/  FFMA R44, R44, R104, R45 ;  /* 0x000000682c2c7223 */ /* 0x000fe2000000002d */
[----:B------:R-:W-:-:S02]  /*3ac0*/  FSETP.GT.AND P1, PT, R111, 8.50705917302346158658e+37, PT ;  /* 0x7e8000006f00780b */ /* 0x000fc40003f24000 */
[----:B------:R-:W-:Y:S02]  /*3ad0*/  FSETP.GEU.AND P2, PT, R107, -126, PT ;  /* 0xc2fc00006b00780b */ /* 0x000fe40003f4e000 */
[----:B------:R-:W-:Y:S01]  /*3ae0*/  FSETP.GT.AND P5, PT, R30, 8.50705917302346158658e+37, PT ;  /* 0x7e8000001e00780b */ /* 0x000fe20003fa4000 */
[----:B------:R-:W0:Y:S01]  /*3af0*/  MUFU.EX2 R62, R62 ;  /* 0x0000003e003e7308 */ /* 0x000e220000000800 */
[----:B------:R-:W-:Y:S01]  /*3b00*/  FADD R44, RZ, -R44 ;  /* 0x8000002cff2c7221 */ /* 0x000fe20000000000 */
[----:B------:R-:W-:Y:S01]  /*3b10*/  FADD R32, R63, 1 ;  /* 0x3f8000003f207421 */ /* 0x000fe20000000000 */
[----:B------:R-:W-:Y:S02]  /*3b20*/  FADD R106, RZ, -R106 ;  /* 0x8000006aff6a7221 */ /* 0x000fe40000000000 */
[----:B------:R-:W-:Y:S01]  /*3b30*/  FMUL R63, R44, 1.4426950216293334961 ;  /* 0x3fb8aa3b2c3f7820 */ /* 0x000fe20000400000 */
[----:B------:R-:W-:Y:S02]  /*3b40*/  FSEL R35, R13, 1, P1 ;  /* 0x3f8000000d237808 */ /* 0x000fe40000800000 */
[----:B------:R-:W-:Y:S01]  /*3b50*/  @P1 FMUL R111, R111, 0.25 ;  /* 0x3e8000006f6f1820 */ /* 0x000fe20000400000 */
[----:B------:R-:W-:Y:S01]  /*3b60*/  FSEL R44, R13, 1, P5 ;  /* 0x3f8000000d2c7808 */ /* 0x000fe20002800000 */
[----:B------:R-:W-:Y:S01]  /*3b70*/  @!P2 FMUL R107, R107, 0.5 ;  /* 0x3f0000006b6ba820 */ /* 0x000fe20000400000 */
[----:B------:R-:W-:Y:S01]  /*3b80*/  FSETP.GT.AND P1, PT, R32, 8.50705917302346158658e+37, PT ;  /* 0x7e8000002000780b */ /* 0x000fe20003f24000 */
[----:B------:R-:W-:Y:S01]  /*3b90*/  @P5 FMUL R30, R30, 0.25 ;  /* 0x3e8000001e1e5820 */ /* 0x000fe20000400000 */
[----:B------:R-:W-:Y:S01]  /*3ba0*/  FSETP.GEU.AND P5, PT, R63, -126, PT ;  /* 0xc2fc00003f00780b */ /* 0x000fe20003fae000 */
[----:B------:R-:W-:Y:S01]  /*3bb0*/  FMUL R106, R106, 1.4426950216293334961 ;  /* 0x3fb8aa3b6a6a7820 */ /* 0x000fe20000400000 */
[----:B------:R-:W-:-:S02]  /*3bc0*/  FADD R45, -R110, R61 ;  /* 0x0000003d6e2d7221 */ /* 0x000fc40000000100 */
[----:B------:R-:W1:Y:S01]  /*3bd0*/  MUFU.EX2 R61, R107 ;  /* 0x0000006b003d7308 */ /* 0x000e620000000800 */
[----:B0-----:R-:W-:Y:S01]  /*3be0*/  @!P3 FMUL R62, R62, R62 ;  /* 0x0000003e3e3eb220 */ /* 0x001fe20000400000 */
[----:B------:R-:W-:Y:S01]  /*3bf0*/  FSETP.GEU.AND P3, PT, R106, -126, PT ;  /* 0xc2fc00006a00780b */ /* 0x000fe20003f6e000 */
[----:B------:R-:W-:Y:S01]  /*3c00*/  FFMA R45, R45, R103, R110 ;  /* 0x000000672d2d7223 */ /* 0x000fe2000000006e */
[----:B------:R-:W-:-:S03]  /*3c10*/  FSEL R33, R13, 1, P1 ;  /* 0x3f8000000d217808 */ /* 0x000fc60000800000 */
[----:B------:R-:W-:Y:S01]  /*3c20*/  FADD R45, RZ, -R45 ;  /* 0x8000002dff2d7221 */ /* 0x000fe20000000000 */
[----:B------:R-:W-:Y:S01]  /*3c30*/  @P1 FMUL R32, R32, 0.25 ;  /* 0x3e80000020201820 */ /* 0x000fe20000400000 */
[----:B------:R-:W-:Y:S01]  /*3c40*/  @!P5 FMUL R63, R63, 0.5 ;  /* 0x3f0000003f3fd820 */ /* 0x000fe20000400000 */
[----:B------:R-:W-:Y:S01]  /*3c50*/  FSETP.GEU.AND P1, PT, R64, -126, PT ;  /* 0xc2fc00004000780b */ /* 0x000fe20003f2e000 */
[----:B------:R-:W-:Y:S02]  /*3c60*/  FMUL R94, R45, 1.4426950216293334961 ;  /* 0x3fb8aa3b2d5e7820 */ /* 0x000fe40000400000 */
[----:B------:R-:W0:Y:S01]  /*3c70*/  MUFU.EX2 R79, R63 ;  /* 0x0000003f004f7308 */ /* 0x000e220000000800 */
[----:B-1----:R-:W-:Y:S01]  /*3c80*/  @!P2 FMUL R61, R61, R61 ;  /* 0x0000003d3d3da220 */ /* 0x002fe20000400000 */
[----:B------:R-:W-:Y:S01]  /*3c90*/  @!P3 FMUL R106, R106, 0.5 ;  /* 0x3f0000006a6ab820 */ /* 0x000fe20000400000 */
[----:B------:R-:W-:Y:S02]  /*3ca0*/  FSETP.GEU.AND P2, PT, R94, -126, PT ;  /* 0xc2fc00005e00780b */ /* 0x000fe40003f4e000 */
[----:B------:R-:W-:Y:S01]  /*3cb0*/  FSETP.GEU.AND P6, PT, R48, -126, PT ;  /* 0xc2fc00003000780b */ /* 0x000fe20003fce000 */
[----:B------:R-:W-:-:S02]  /*3cc0*/  FADD R95, RZ, -R95 ;  /* 0x8000005fff5f7221 */ /* 0x000fc40000000000 */
[----:B------:R-:W1:Y:S02]  /*3cd0*/  MUFU.EX2 R106, R106 ;  /* 0x0000006a006a7308 */ /* 0x000e640000000800 */
[----:B------:R-:W-:Y:S01]  /*3ce0*/  @!P1 FMUL R64, R64, 0.5 ;  /* 0x3f00000040409820 */ /* 0x000fe20000400000 */
[----:B------:R-:W-:Y:S01]  /*3cf0*/  FMUL R95, R95, 1.4426950216293334961 ;  /* 0x3fb8aa3b5f5f7820 */ /* 0x000fe20000400000 */
[----:B------:R-:W-:Y:S01]  /*3d00*/  FADD R93, -R120, R93 ;  /* 0x0000005d785d7221 */ /* 0x000fe20000000100 */
[----:B-----5:R-:W-:Y:S01]  /*3d10*/  FADD R96, RZ, -R96 ;  /* 0x80000060ff607221 */ /* 0x020fe20000000000 */
[----:B0-----:R-:W-:Y:S02]  /*3d20*/  @!P5 FMUL R79, R79, R79 ;  /* 0x0000004f4f4fd220 */ /* 0x001fe40000400000 */
[----:B------:R-:W-:Y:S01]  /*3d30*/  FSETP.GEU.AND P5, PT, R95, -126, PT ;  /* 0xc2fc00005f00780b */ /* 0x000fe20003fae000 */
[----:B------:R-:W-:Y:S01]  /*3d40*/  @!P2 FMUL R94, R94, 0.5 ;  /* 0x3f0000005e5ea820 */ /* 0x000fe20000400000 */
[----:B------:R-:W0:Y:S01]  /*3d50*/  MUFU.EX2 R64, R64 ;  /* 0x0000004000407308 */ /* 0x000e220000000800 */
[----:B------:R-:W-:Y:S01]  /*3d60*/  @!P6 FMUL R48, R48, 0.5 ;  /* 0x3f0000003030e820 */ /* 0x000fe20000400000 */
[----:B------:R-:W-:Y:S01]  /*3d70*/  FFMA R93, R93, R103, R120 ;  /* 0x000000675d5d7223 */ /* 0x000fe20000000078 */
[----:B------:R-:W-:-:S03]  /*3d80*/  FMUL R96, R96, 1.4426950216293334961 ;  /* 0x3fb8aa3b60607820 */ /* 0x000fc60000400000 */
[----:B------:R-:W-:Y:S02]  /*3d90*/  FADD R93, RZ, -R93 ;  /* 0x8000005dff5d7221 */ /* 0x000fe40000000000 */
[----:B------:R-:W2:Y:S01]  /*3da0*/  MUFU.EX2 R94, R94 ;  /* 0x0000005e005e7308 */ /* 0x000ea20000000800 */
[----:B-1----:R-:W-:Y:S01]  /*3db0*/  @!P3 FMUL R106, R106, R106 ;  /* 0x0000006a6a6ab220 */ /* 0x002fe20000400000 */
[----:B------:R-:W-:Y:S01]  /*3dc0*/  FSETP.GEU.AND P3, PT, R96, -126, PT ;  /* 0xc2fc00006000780b */ /* 0x000fe20003f6e000 */
[----:B------:R-:W-:-:S05]  /*3dd0*/  FMUL R93, R93, 1.4426950216293334961 ;  /* 0x3fb8aa3b5d5d7820 */ /* 0x000fca0000400000 */
[----:B------:R-:W1:Y:S01]  /*3de0*/  MUFU.EX2 R48, R48 ;  /* 0x0000003000307308 */ /* 0x000e620000000800 */
[----:B------:R-:W-:Y:S01]  /*3df0*/  FADD R108, RZ, -R108 ;  /* 0x8000006cff6c7221 */ /* 0x000fe20000000000 */
[----:B------:R-:W-:Y:S01]  /*3e00*/  @!P5 FMUL R95, R95, 0.5 ;  /* 0x3f0000005f5fd820 */ /* 0x000fe20000400000 */
[----:B0-----:R-:W-:Y:S01]  /*3e10*/  @!P1 FMUL R64, R64, R64 ;  /* 0x0000004040409220 */ /* 0x001fe20000400000 */
[----:B------:R-:W-:Y:S01]  /*3e20*/  FADD R45, R60, 1 ;  /* 0x3f8000003c2d7421 */ /* 0x000fe20000000000 */
[----:B------:R-:W-:Y:S01]  /*3e30*/  FSETP.GEU.AND P1, PT, R93, -126, PT ;  /* 0xc2fc00005d00780b */ /* 0x000fe20003f2e000 */
[----:B------:R-:W-:Y:S01]  /*3e40*/  FADD R60, R62, 1 ;  /* 0x3f8000003e3c7421 */ /* 0x000fe20000000000 */
[----:B------:R-:W-:Y:S01]  /*3e50*/  FMUL R104, R108, 1.4426950216293334961 ;  /* 0x3fb8aa3b6c687820 */ /* 0x000fe20000400000 */
[----:B------:R-:W0:Y:S01]  /*3e60*/  MUFU.EX2 R63, R95 ;  /* 0x0000005f003f7308 */ /* 0x000e220000000800 */
[----:B--2---:R-:W-:Y:S01]  /*3e70*/  @!P2 FMUL R94, R94, R94 ;  /* 0x0000005e5e5ea220 */ /* 0x004fe20000400000 */
[----:B------:R-:W-:Y:S01]  /*3e80*/  @!P3 FMUL R96, R96, 0.5 ;  /* 0x3f0000006060b820 */ /* 0x000fe20000400000 */
[----:B------:R-:W-:Y:S01]  /*3e90*/  FSETP.GT.AND P2, PT, R60, 8.50705917302346158658e+37, PT ;  /* 0x7e8000003c00780b */ /* 0x000fe20003f44000 */
[----:B-1----:R-:W-:Y:S01]  /*3ea0*/  @!P6 FMUL R48, R48, R48 ;  /* 0x000000303030e220 */ /* 0x002fe20000400000 */
[----:B------:R-:W-:-:S03]  /*3eb0*/  FSETP.GEU.AND P6, PT, R104, -126, PT ;  /* 0xc2fc00006800780b */ /* 0x000fc60003fce000 */
[----:B------:R-:W1:Y:S02]  /*3ec0*/  MUFU.EX2 R62, R96 ;  /* 0x00000060003e7308 */ /* 0x000e640000000800 */
[----:B------:R-:W-:Y:S01]  /*3ed0*/  @!P1 FMUL R93, R93, 0.5 ;  /* 0x3f0000005d5d9820 */ /* 0x000fe20000400000 */
[----:B------:R-:W-:Y:S01]  /*3ee0*/  FADD R47, R47, 1 ;  /* 0x3f8000002f2f7421 */ /* 0x000fe20000000000 */
[----:B------:R-:W-:Y:S01]  /*3ef0*/  FADD R78, R46, 1 ;  /* 0x3f8000002e4e7421 */ /* 0x000fe20000000000 */
[----:B------:R-:W-:Y:S01]  /*3f00*/  FSEL R46, R13, 1, P2 ;  /* 0x3f8000000d2e7808 */ /* 0x000fe20001000000 */
[----:B0-----:R-:W-:Y:S02]  /*3f10*/  @!P5 FMUL R63, R63, R63 ;  /* 0x0000003f3f3fd220 */ /* 0x001fe40000400000 */
[----:B------:R-:W-:Y:S01]  /*3f20*/  @P2 FMUL R60, R60, 0.25 ;  /* 0x3e8000003c3c2820 */ /* 0x000fe20000400000 */
[----:B------:R-:W0:Y:S01]  /*3f30*/  MUFU.EX2 R103, R93 ;  /* 0x0000005d00677308 */ /* 0x000e220000000800 */
[----:B------:R-:W-:Y:S01]  /*3f40*/  FSETP.GT.AND P2, PT, R47, 8.50705917302346158658e+37, PT ;  /* 0x7e8000002f00780b */ /* 0x000fe20003f44000 */
[----:B------:R-:W-:Y:S01]  /*3f50*/  FADD R63, R63, 1 ;  /* 0x3f8000003f3f7421 */ /* 0x000fe20000000000 */
[----:B------:R-:W-:Y:S01]  /*3f60*/  @!P6 FMUL R104, R104, 0.5 ;  /* 0x3f0000006868e820 */ /* 0x000fe20000400000 */
[----:B-1----:R-:W-:-:S03]  /*3f70*/  @!P3 FMUL R62, R62, R62 ;  /* 0x0000003e3e3eb220 */ /* 0x002fc60000400000 */
[----:B------:R-:W-:Y:S02]  /*3f80*/  FSETP.GT.AND P3, PT, R63, 8.50705917302346158658e+37, PT ;  /* 0x7e8000003f00780b */ /* 0x000fe40003f64000 */
[----:B------:R-:W1:Y:S01]  /*3f90*/  MUFU.EX2 R104, R104 ;  /* 0x0000006800687308 */ /* 0x000e620000000800 */
[----:B------:R-:W-:Y:S01]  /*3fa0*/  FADD R105, R61, 1 ;  /* 0x3f8000003d697421 */ /* 0x000fe20000000000 */
[----:B------:R-:W-:Y:S01]  /*3fb0*/  FADD R80, RZ, -R49 ;  /* 0x80000031ff507221 */ /* 0x000fe20000000000 */
[----:B------:R-:W-:Y:S02]  /*3fc0*/  FSEL R49, R13, 1, P2 ;  /* 0x3f8000000d317808 */ /* 0x000fe40001000000 */
[----:B------:R-:W-:Y:S01]  /*3fd0*/  @P2 FMUL R47, R47, 0.25 ;  /* 0x3e8000002f2f2820 */ /* 0x000fe20000400000 */
[----:B0-----:R-:W-:Y:S01]  /*3fe0*/  @!P1 FMUL R103, R103, R103 ;  /* 0x0000006767679220 */ /* 0x001fe20000400000 */
[----:B------:R-:W-:Y:S01]  /*3ff0*/  FADD R93, R106, 1 ;  /* 0x3f8000006a5d7421 */ /* 0x000fe20000000000 */
[----:B------:R-:W-:Y:S01]  /*4000*/  FSETP.GT.AND P1, PT, R78, 8.50705917302346158658e+37, PT ;  /* 0x7e8000004e00780b */ /* 0x000fe20003f24000 */
[----:B------:R-:W-:Y:S01]  /*4010*/  FMUL R106, R80, 1.4426950216293334961 ;  /* 0x3fb8aa3b506a7820 */ /* 0x000fe20000400000 */
[----:B------:R-:W-:Y:S01]  /*4020*/  FSETP.GT.AND P2, PT, R105, 8.50705917302346158658e+37, PT ;  /* 0x7e8000006900780b */ /* 0x000fe20003f44000 */
[----:B------:R-:W-:Y:S01]  /*4030*/  FADD R92, RZ, -R50 ;  /* 0x80000032ff5c7221 */ /* 0x000fe20000000000 */
[----:B------:R-:W-:Y:S01]  /*4040*/  @P3 FMUL R63, R63, 0.25 ;  /* 0x3e8000003f3f3820 */ /* 0x000fe20000400000 */
[----:B------:R-:W-:-:S02]  /*4050*/  FSEL R80, R13, 1, P3 ;  /* 0x3f8000000d507808 */ /* 0x000fc40001800000 */
[----:B------:R-:W-:Y:S01]  /*4060*/  FSETP.GEU.AND P3, PT, R106, -126, PT ;  /* 0xc2fc00006a00780b */ /* 0x000fe20003f6e000 */
[----:B-1----:R-:W-:Y:S01]  /*4070*/  @!P6 FMUL R104, R104, R104 ;  /* 0x000000686868e220 */ /* 0x002fe20000400000 */
[----:B------:R-:W-:Y:S01]  /*4080*/  FSETP.GT.AND P6, PT, R45, 8.50705917302346158658e+37, PT ;  /* 0x7e8000002d00780b */ /* 0x000fe20003fc4000 */
[----:B------:R-:W-:Y:S01]  /*4090*/  FADD R107, R48, 1 ;  /* 0x3f800000306b7421 */ /* 0x000fe20000000000 */
[----:B------:R-:W-:Y:S01]  /*40a0*/  FMUL R110, R92, 1.4426950216293334961 ;  /* 0x3fb8aa3b5c6e7820 */ /* 0x000fe20000400000 */
[----:B------:R-:W-:Y:S01]  /*40b0*/  FADD R48, R64, 1 ;  /* 0x3f80000040307421 */ /* 0x000fe20000000000 */
[----:B------:R-:W-:Y:S01]  /*40c0*/  @P1 FMUL R78, R78, 0.25 ;  /* 0x3e8000004e4e1820 */ /* 0x000fe20000400000 */
[----:B------:R-:W-:Y:S01]  /*40d0*/  FSEL R64, R13, 1, P1 ;  /* 0x3f8000000d407808 */ /* 0x000fe20000800000 */
[----:B------:R-:W-:Y:S01]  /*40e0*/  @P2 FMUL R105, R105, 0.25 ;  /* 0x3e80000069692820 */ /* 0x000fe20000400000 */
[----:B------:R-:W-:Y:S02]  /*40f0*/  FSEL R92, R13, 1, P2 ;  /* 0x3f8000000d5c7808 */ /* 0x000fe40001000000 */
[----:B------:R-:W-:-:S02]  /*4100*/  FSETP.GT.AND P1, PT, R107, 8.50705917302346158658e+37, PT ;  /* 0x7e8000006b00780b */ /* 0x000fc40003f24000 */
[----:B------:R-:W-:Y:S01]  /*4110*/  FSETP.GEU.AND P2, PT, R110, -126, PT ;  /* 0xc2fc00006e00780b */ /* 0x000fe20003f4e000 */
[----:B------:R-:W-:Y:S01]  /*4120*/  @!P3 FMUL R106, R106, 0.5 ;  /* 0x3f0000006a6ab820 */ /* 0x000fe20000400000 */
[----:B------:R-:W-:Y:S01]  /*4130*/  @P6 FMUL R45, R45, 0.25 ;  /* 0x3e8000002d2d6820 */ /* 0x000fe20000400000 */
[----:B------:R-:W-:Y:S01]  /*4140*/  FSEL R76, R13, 1, P6 ;  /* 0x3f8000000d4c7808 */ /* 0x000fe20003000000 */
[----:B------:R-:W-:Y:S01]  /*4150*/  FADD R79, R79, 1 ;  /* 0x3f8000004f4f7421 */ /* 0x000fe20000000000 */
[----:B------:R-:W-:Y:S02]  /*4160*/  FSETP.GT.AND P6, PT, R48, 8.50705917302346158658e+37, PT ;  /* 0x7e8000003000780b */ /* 0x000fe40003fc4000 */
[----:B------:R-:W0:Y:S01]  /*4170*/  MUFU.EX2 R106, R106 ;  /* 0x0000006a006a7308 */ /* 0x000e220000000800 */
[----:B------:R-:W-:-:S03]  /*4180*/  FSEL R50, R13, 1, P1 ;  /* 0x3f8000000d327808 */ /* 0x000fc60000800000 */
[----:B------:R-:W-:Y:S01]  /*4190*/  @P1 FMUL R107, R107, 0.25 ;  /* 0x3e8000006b6b1820 */ /* 0x000fe20000400000 */
[----:B------:R-:W-:Y:S01]  /*41a0*/  FSETP.GT.AND P1, PT, R79, 8.50705917302346158658e+37, PT ;  /* 0x7e8000004f00780b */ /* 0x000fe20003f24000 */
[----:B------:R-:W-:Y:S01]  /*41b0*/  @!P2 FMUL R110, R110, 0.5 ;  /* 0x3f0000006e6ea820 */ /* 0x000fe20000400000 */
[----:B------:R-:W-:Y:S01]  /*41c0*/  FADD R104, R104, 1 ;  /* 0x3f80000068687421 */ /* 0x000fe20000000000 */
[----:B------:R-:W-:Y:S01]  /*41d0*/  FADD R51, RZ, -R51 ;  /* 0x80000033ff337221 */ /* 0x000fe20000000000 */
[----:B------:R-:W-:-:S03]  /*41e0*/  FSEL R95, R13, 1, P6 ;  /* 0x3f8000000d5f7808 */ /* 0x000fc60003000000 */
[----:B------:R-:W1:Y:S01]  /*41f0*/  MUFU.EX2 R110, R110 ;  /* 0x0000006e006e7308 */ /* 0x000e620000000800 */
[----:B------:R-:W-:Y:S01]  /*4200*/  @P6 FMUL R48, R48, 0.25 ;  /* 0x3e80000030306820 */ /* 0x000fe20000400000 */
[----:B------:R-:W-:Y:S01]  /*4210*/  FADD R77, R77, 1 ;  /* 0x3f8000004d4d7421 */ /* 0x000fe20000000000 */
[----:B------:R-:W-:Y:S01]  /*4220*/  FSETP.GT.AND P6, PT, R104, 8.50705917302346158658e+37, PT ;  /* 0x7e8000006800780b */ /* 0x000fe20003fc4000 */
[----:B------:R-:W-:Y:S01]  /*4230*/  FMUL R113, R51, 1.4426950216293334961 ;  /* 0x3fb8aa3b33717820 */ /* 0x000fe20000400000 */
[----:B0-----:R-:W-:Y:S01]  /*4240*/  @!P3 FMUL R106, R106, R106 ;  /* 0x0000006a6a6ab220 */ /* 0x001fe20000400000 */
[----:B------:R-:W-:Y:S01]  /*4250*/  @P1 FMUL R79, R79, 0.25 ;  /* 0x3e8000004f4f1820 */ /* 0x000fe20000400000 */
[----:B------:R-:W-:Y:S02]  /*4260*/  FSETP.GT.AND P5, PT, R77, 8.50705917302346158658e+37, PT ;  /* 0x7e8000004d00780b */ /* 0x000fe40003fa4000 */
[----:B------:R-:W-:Y:S02]  /*4270*/  FSEL R96, R13, 1, P1 ;  /* 0x3f8000000d607808 */ /* 0x000fe40000800000 */
[----:B------:R-:W-:Y:S01]  /*4280*/  FSETP.GEU.AND P1, PT, R113, -126, PT ;  /* 0xc2fc00007100780b */ /* 0x000fe20003f2e000 */
[----:B------:R-:W-:Y:S01]  /*4290*/  FADD R114, R106, 1 ;  /* 0x3f8000006a727421 */ /* 0x000fe20000000000 */
[----:B-1----:R-:W-:-:S03]  /*42a0*/  @!P2 FMUL R110, R110, R110 ;  /* 0x0000006e6e6ea220 */ /* 0x002fc60000400000 */
[----:B------:R-:W-:Y:S01]  /*42b0*/  @P6 FMUL R104, R104, 0.25 ;  /* 0x3e80000068686820 */ /* 0x000fe20000400000 */
[----:B------:R-:W-:Y:S02]  /*42c0*/  FSETP.GT.AND P2, PT, R114, 8.50705917302346158658e+37, PT ;  /* 0x7e8000007200780b */ /* 0x000fe40003f44000 */
[----:B------:R-:W-:Y:S01]  /*42d0*/  FSEL R61, R13, 1, P5 ;  /* 0x3f8000000d3d7808 */ /* 0x000fe20002800000 */
[----:B------:R0:W-:Y:S01]  /*42e0*/  MUFU.RCP R51, R104 ;  /* 0x0000006800337308 */ /* 0x0001e20000001000 */
[----:B------:R-:W-:Y:S01]  /*42f0*/  @P5 FMUL R77, R77, 0.25 ;  /* 0x3e8000004d4d5820 */ /* 0x000fe20000400000 */
[----:B------:R-:W-:Y:S02]  /*4300*/  FSETP.GT.AND P5, PT, R93, 8.50705917302346158658e+37, PT ;  /* 0x7e8000005d00780b */ /* 0x000fe40003fa4000 */
[----:B------:R-:W-:Y:S01]  /*4310*/  @!P1 FMUL R113, R113, 0.5 ;  /* 0x3f00000071719820 */ /* 0x000fe20000400000 */
[----:B------:R-:W-:Y:S01]  /*4320*/  FADD R115, R110, 1 ;  /* 0x3f8000006e737421 */ /* 0x000fe20000000000 */
[----:B0-----:R-:W-:-:S02]  /*4330*/  FADD R104, RZ, -R65 ;  /* 0x80000041ff687221 */ /* 0x001fc40000000000 */
[----:B------:R-:W0:Y:S02]  /*4340*/  MUFU.EX2 R116, R113 ;  /* 0x0000007100747308 */ /* 0x000e240000000800 */
[----:B------:R-:W-:Y:S01]  /*4350*/  FMUL R110, R104, 1.4426950216293334961 ;  /* 0x3fb8aa3b686e7820 */ /* 0x000fe20000400000 */
[----:B------:R-:W-:Y:S01]  /*4360*/  @P2 FMUL R114, R114, 0.25 ;  /* 0x3e80000072722820 */ /* 0x000fe20000400000 */
[----:B------:R-:W-:Y:S01]  /*4370*/  FSEL R106, R13, 1, P2 ;  /* 0x3f8000000d6a7808 */ /* 0x000fe20001000000 */
[----:B------:R-:W-:Y:S02]  /*4380*/  FADD R108, R94, 1 ;  /* 0x3f8000005e6c7421 */ /* 0x000fe40000000000 */
[----:B------:R-:W-:Y:S01]  /*4390*/  FSETP.GEU.AND P2, PT, R110, -126, PT ;  /* 0xc2fc00006e00780b */ /* 0x000fe20003f4e000 */
[----:B------:R-:W-:Y:S01]  /*43a0*/  @P5 FMUL R93, R93, 0.25 ;  /* 0x3e8000005d5d5820 */ /* 0x000fe20000400000 */
[----:B------:R-:W-:Y:S02]  /*43b0*/  FSEL R94, R13, 1, P5 ;  /* 0x3f8000000d5e7808 */ /* 0x000fe40002800000 */
[----:B------:R-:W-:Y:S01]  /*43c0*/  FSETP.GT.AND P5, PT, R108, 8.50705917302346158658e+37, PT ;  /* 0x7e8000006c00780b */ /* 0x000fe20003fa4000 */
[----:B------:R-:W-:Y:S01]  /*43d0*/  FADD R109, R103, 1 ;  /* 0x3f800000676d7421 */ /* 0x000fe20000000000 */
[----:B0-----:R-:W-:Y:S01]  /*43e0*/  @!P1 FMUL R116, R116, R116 ;  /* 0x0000007474749220 */ /* 0x001fe20000400000 */
[----:B------:R-:W-:-:S06]  /*43f0*/  FSETP.GT.AND P1, PT, R115, 8.50705917302346158658e+37, PT ;  /* 0x7e8000007300780b */ /* 0x000fcc0003f24000 */
[----:B------:R-:W-:Y:S01]  /*4400*/  @!P2 FMUL R110, R110, 0.5 ;  /* 0x3f0000006e6ea820 */ /* 0x000fe20000400000 */
[----:B------:R-:W-:Y:S01]  /*4410*/  FADD R113, R116, 1 ;  /* 0x3f80000074717421 */ /* 0x000fe20000000000 */
[----:B------:R-:W-:Y:S02]  /*4420*/  FSETP.GT.AND P3, PT, R109, 8.50705917302346158658e+37, PT ;  /* 0x7e8000006d00780b */ /* 0x000fe40003f64000 */
[----:B------:R-:W0:Y:S01]  /*4430*/  MUFU.EX2 R116, R110 ;  /* 0x0000006e00747308 */ /* 0x000e220000000800 */
[----:B------:R-:W-:Y:S01]  /*4440*/  @P5 FMUL R108, R108, 0.25 ;  /* 0x3e8000006c6c5820 */ /* 0x000fe20000400000 */
[----:B------:R-:W-:Y:S01]  /*4450*/  FSEL R104, R13, 1, P1 ;  /* 0x3f8000000d687808 */ /* 0x000fe20000800000 */
[----:B------:R-:W-:Y:S01]  /*4460*/  @P1 FMUL R115, R115, 0.25 ;  /* 0x3e80000073731820 */ /* 0x000fe20000400000 */
[----:B------:R-:W-:-:S04]  /*4470*/  FSETP.GT.AND P1, PT, R113, 8.50705917302346158658e+37, PT ;  /* 0x7e8000007100780b */ /* 0x000fc80003f24000 */
[----:B------:R1:W-:Y:S01]  /*4480*/  MUFU.RCP R103, R108 ;  /* 0x0000006c00677308 */ /* 0x0003e20000001000 */
[----:B------:R-:W-:Y:S02]  /*4490*/  FADD R66, RZ, -R66 ;  /* 0x80000042ff427221 */ /* 0x000fe40000000000 */
[----:B------:R-:W-:Y:S01]  /*44a0*/  @P3 FMUL R109, R109, 0.25 ;  /* 0x3e8000006d6d3820 */ /* 0x000fe20000400000 */
[----:B-1----:R-:W-:-:S04]  /*44b0*/  FADD R108, RZ, -R67 ;  /* 0x80000043ff6c7221 */ /* 0x002fc80000000000 */
[----:B------:R-:W-:Y:S01]  /*44c0*/  FMUL R118, R108, 1.4426950216293334961 ;  /* 0x3fb8aa3b6c767820 */ /* 0x000fe20000400000 */
[----:B0-----:R-:W-:Y:S01]  /*44d0*/  @!P2 FMUL R116, R116, R116 ;  /* 0x000000747474a220 */ /* 0x001fe20000400000 */
[----:B------:R0:W-:Y:S03]  /*44e0*/  MUFU.RCP R65, R109 ;  /* 0x0000006d00417308 */ /* 0x0001e60000001000 */
[----:B------:R-:W-:Y:S01]  /*44f0*/  FSETP.GEU.AND P2, PT, R118, -126, PT ;  /* 0xc2fc00007600780b */ /* 0x000fe20003f4e000 */
[----:B------:R-:W-:Y:S01]  /*4500*/  @P1 FMUL R113, R113, 0.25 ;  /* 0x3e80000071711820 */ /* 0x000fe20000400000 */
[----:B0-----:R-:W-:Y:S01]  /*4510*/  FMUL R109, R66, 1.4426950216293334961 ;  /* 0x3fb8aa3b426d7820 */ /* 0x001fe20000400000 */
[----:B------:R-:W-:-:S04]  /*4520*/  FSEL R66, R13, 1, P1 ;  /* 0x3f8000000d427808 */ /* 0x000fc80000800000 */
[----:B------:R-:W-:-:S06]  /*4530*/  FSETP.GEU.AND P1, PT, R109, -126, PT ;  /* 0xc2fc00006d00780b */ /* 0x000fcc0003f2e000 */
[----:B------:R-:W-:-:S04]  /*4540*/  @!P2 FMUL R118, R118, 0.5 ;  /* 0x3f0000007676a820 */ /* 0x000fc80000400000 */
[----:B------:R-:W0:Y:S01]  /*4550*/  MUFU.EX2 R120, R118 ;  /* 0x0000007600787308 */ /* 0x000e220000000800 */
[----:B------:R-:W-:Y:S02]  /*4560*/  FADD R81, RZ, -R81 ;  /* 0x80000051ff517221 */ /* 0x000fe40000000000 */
[----:B------:R-:W-:-:S05]  /*4570*/  @!P1 FMUL R109, R109, 0.5 ;  /* 0x3f0000006d6d9820 */ /* 0x000fca0000400000 */
[----:B------:R-:W1:Y:S01]  /*4580*/  MUFU.EX2 R117, R109 ;  /* 0x0000006d00757308 */ /* 0x000e620000000800 */
[----:B------:R-:W-:Y:S01]  /*4590*/  FMUL R119, R81, 1.4426950216293334961 ;  /* 0x3fb8aa3b51777820 */ /* 0x000fe20000400000 */
[----:B0-----:R-:W-:-:S04]  /*45a0*/  @!P2 FMUL R120, R120, R120 ;  /* 0x000000787878a220 */ /* 0x001fc80000400000 */
[----:B------:R-:W-:Y:S01]  /*45b0*/  FSETP.GEU.AND P2, PT, R119, -126, PT ;  /* 0xc2fc00007700780b */ /* 0x000fe20003f4e000 */
[----:B------:R-:W-:Y:S01]  /*45c0*/  FADD R116, R116, 1 ;  /* 0x3f80000074747421 */ /* 0x000fe20000000000 */
[----:B-1----:R-:W-:-:S04]  /*45d0*/  @!P1 FMUL R117, R117, R117 ;  /* 0x0000007575759220 */ /* 0x002fc80000400000 */
[----:B------:R-:W-:-:S07]  /*45e0*/  FSETP.GT.AND P1, PT, R116, 8.50705917302346158658e+37, PT ;  /* 0x7e8000007400780b */ /* 0x000fce0003f24000 */
[----:B------:R-:W-:Y:S01]  /*45f0*/  @!P2 FMUL R119, R119, 0.5 ;  /* 0x3f0000007777a820 */ /* 0x000fe20000400000 */
[----:B------:R-:W-:Y:S01]  /*4600*/  FADD R109, R117, 1 ;  /* 0x3f800000756d7421 */ /* 0x000fe20000000000 */
[----:B------:R0:W-:Y:S01]  /*4610*/  MUFU.RCP R108, R19 ;  /* 0x00000013006c7308 */ /* 0x0001e20000001000 */
[----:B------:R-:W-:-:S07]  /*4620*/  FADD R83, RZ, -R83 ;  /* 0x80000053ff537221 */ /* 0x000fce0000000000 */
[----:B------:R-:W1:Y:S01]  /*4630*/  MUFU.EX2 R117, R119 ;  /* 0x0000007700757308 */ /* 0x000e620000000800 */
[----:B------:R-:W-:Y:S01]  /*4640*/  @P1 FMUL R116, R116, 0.25 ;  /* 0x3e80000074741820 */ /* 0x000fe20000400000 */
[----:B0-----:R-:W-:Y:S02]  /*4650*/  FSEL R19, R13, 1, P1 ;  /* 0x3f8000000d137808 */ /* 0x001fe40000800000 */
[----:B------:R-:W-:Y:S01]  /*4660*/  FSETP.GT.AND P1, PT, R109, 8.50705917302346158658e+37, PT ;  /* 0x7e8000006d00780b */ /* 0x000fe20003f24000 */
[----:B------:R-:W-:Y:S01]  /*4670*/  FADD R82, RZ, -R82 ;  /* 0x80000052ff527221 */ /* 0x000fe20000000000 */
[----:B------:R-:W-:-:S03]  /*4680*/  FMUL R121, R83, 1.4426950216293334961 ;  /* 0x3fb8aa3b53797820 */ /* 0x000fc60000400000 */
[----:B------:R-:W-:Y:S01]  /*4690*/  FMUL R118, R82, 1.4426950216293334961 ;  /* 0x3fb8aa3b52767820 */ /* 0x000fe20000400000 */
[----:B------:R-:W-:Y:S01]  /*46a0*/  FSEL R82, R13, 1, P1 ;  /* 0x3f8000000d527808 */ /* 0x000fe20000800000 */
[----:B-1----:R-:W-:Y:S01]  /*46b0*/  @!P2 FMUL R117, R117, R117 ;  /* 0x000000757575a220 */ /* 0x002fe20000400000 */
[----:B------:R-:W-:-:S05]  /*46c0*/  FSETP.GEU.AND P2, PT, R121, -126, PT ;  /* 0xc2fc00007900780b */ /* 0x000fca0003f4e000 */
[----:B------:R-:W-:Y:S01]  /*46d0*/  @P1 FMUL R109, R109, 0.25 ;  /* 0x3e8000006d6d1820 */ /* 0x000fe20000400000 */
[C---:B------:R-:W-:Y:S01]  /*46e0*/  FSETP.GEU.AND P1, PT, R118.reuse, -126, PT ;  /* 0xc2fc00007600780b */ /* 0x040fe20003f2e000 */
[----:B------:R-:W-:Y:S06]  /*46f0*/  MUFU.RCP R67, R12 ;  /* 0x0000000c00437308 */ /* 0x000fec0000001000 */
[----:B------:R-:W-:Y:S02]  /*4700*/  @!P2 FMUL R121, R121, 0.5 ;  /* 0x3f0000007979a820 */ /* 0x000fe40000400000 */
[----:B------:R-:W-:Y:S04]  /*4710*/  MUFU.RCP R81, R114 ;  /* 0x0000007200517308 */ /* 0x000fe80000001000 */
[----:B------:R-:W-:-:S04]  /*4720*/  @!P1 FMUL R118, R118, 0.5 ;  /* 0x3f00000076769820 */ /* 0x000fc80000400000 */
[----:B------:R-:W-:Y:S08]  /*4730*/  MUFU.RCP R110, R25 ;  /* 0x00000019006e7308 */ /* 0x000ff00000001000 */
[----:B------:R-:W-:Y:S08]  /*4740*/  MUFU.RCP R12, R111 ;  /* 0x0000006f000c7308 */ /* 0x000ff00000001000 */
[----:B------:R-:W0:Y:S08]  /*4750*/  MUFU.EX2 R114, R121 ;  /* 0x0000007900727308 */ /* 0x000e300000000800 */
[----:B------:R-:W-:Y:S08]  /*4760*/  MUFU.RCP R25, R115 ;  /* 0x0000007300197308 */ /* 0x000ff00000001000 */
[----:B------:R1:W-:Y:S08]  /*4770*/  MUFU.RCP R111, R113 ;  /* 0x00000071006f7308 */ /* 0x0003f00000001000 */
[----:B------:R-:W2:Y:S01]  /*4780*/  MUFU.EX2 R115, R118 ;  /* 0x0000007600737308 */ /* 0x000ea20000000800 */
[----:B-1----:R-:W-:Y:S01]  /*4790*/  SHF.R.U32.HI R113, RZ, 0x6, R100 ;  /* 0x00000006ff717819 */ /* 0x002fe20000011664 */
[----:B------:R-:W-:-:S02]  /*47a0*/  FADD R100, R117, 1 ;  /* 0x3f80000075647421 */ /* 0x000fc40000000000 */
[----:B------:R-:W1:Y:S01]  /*47b0*/  S2R R117, SR_TID.X ;  /* 0x0000000000757919 */ /* 0x000e620000002100 */
[----:B------:R-:W-:Y:S01]  /*47c0*/  FADD R120, R120, 1 ;  /* 0x3f80000078787421 */ /* 0x000fe20000000000 */
[----:B0-----:R-:W-:Y:S02]  /*47d0*/  @!P2 FMUL R114, R114, R114 ;  /* 0x000000727272a220 */ /* 0x001fe40000400000 */
[----:B------:R-:W0:Y:S01]  /*47e0*/  MUFU.RCP R15, R15 ;  /* 0x0000000f000f7308 */ /* 0x000e220000001000 */
[----:B------:R-:W-:-:S07]  /*47f0*/  FSETP.GT.AND P2, PT, R100, 8.50705917302346158658e+37, PT ;  /* 0x7e8000006400780b */ /* 0x000fce0003f44000 */
[----:B------:R3:W4:Y:S01]  /*4800*/  MUFU.RCP R83, R28 ;  /* 0x0000001c00537308 */ /* 0x0007220000001000 */
[----:B--2---:R-:W-:Y:S01]  /*4810*/  @!P1 FMUL R115, R115, R115 ;  /* 0x0000007373739220 */ /* 0x004fe20000400000 */
[----:B------:R-:W-:Y:S01]  /*4820*/  FSETP.GT.AND P1, PT, R120, 8.50705917302346158658e+37, PT ;  /* 0x7e8000007800780b */ /* 0x000fe20003f24000 */
[----:B------:R-:W-:Y:S01]  /*4830*/  FMUL R12, R12, R35 ;  /* 0x000000230c0c7220 */ /* 0x000fe20000400000 */
[----:B------:R-:W-:Y:S02]  /*4840*/  SHF.R.U32.HI R102, RZ, 0x6, R102 ;  /* 0x00000006ff667819 */ /* 0x000fe40000011666 */
[----:B------:R-:W-:Y:S01]  /*4850*/  SGXT.U32 R113, R113, 0x1 ;  /* 0x000000017171781a */ /* 0x000fe20000000000 */
[----:B------:R-:W-:Y:S01]  /*4860*/  FMUL R67, R67, R16 ;  /* 0x0000001043437220 */ /* 0x000fe20000400000 */
[----:B------:R-:W2:Y:S01]  /*4870*/  MUFU.RCP R109, R109 ;  /* 0x0000006d006d7308 */ /* 0x000ea20000001000 */
[----:B---3--:R-:W-:Y:S01]  /*4880*/  FADD R28, R114, 1 ;  /* 0x3f800000721c7421 */ /* 0x008fe20000000000 */
[----:B------:R-:W-:Y:S01]  /*4890*/  LOP3.LUT R121, R102, 0xc, RZ, 0xc0, !PT ;  /* 0x0000000c66797812 */ /* 0x000fe200078ec0ff */
[----:B------:R-:W-:Y:S01]  /*48a0*/  FMUL R27, R110, R27 ;  /* 0x0000001b6e1b7220 */ /* 0x000fe20000400000 */
[----:B------:R-:W-:Y:S01]  /*48b0*/  LOP3.LUT R118, R10, R113, RZ, 0xfc, !PT ;  /* 0x000000710a767212 */ /* 0x000fe200078efcff */
[----:B------:R-:W-:Y:S01]  /*48c0*/  FMUL R102, R12, R39 ;  /* 0x000000270c667220 */ /* 0x000fe20000400000 */
[----:B------:R-:W-:Y:S01]  /*48d0*/  FADD R10, R115, 1 ;  /* 0x3f800000730a7421 */ /* 0x000fe20000000000 */
[----:B------:R-:W-:Y:S01]  /*48e0*/  FMUL R12, R111, R66 ;  /* 0x000000426f0c7220 */ /* 0x000fe20000400000 */
[----:B------:R-:W-:Y:S01]  /*48f0*/  @P2 FMUL R100, R100, 0.25 ;  /* 0x3e80000064642820 */ /* 0x000fe20000400000 */
[----:B------:R-:W-:Y:S01]  /*4900*/  FSEL R115, R13, 1, P2 ;  /* 0x3f8000000d737808 */ /* 0x000fe20001000000 */
[----:B------:R-:W-:Y:S01]  /*4910*/  FMUL R36, R67, R36 ;  /* 0x0000002443247220 */ /* 0x000fe20000400000 */
[----:B0-----:R-:W-:Y:S01]  /*4920*/  FMUL R15, R15, R18 ;  /* 0x000000120f0f7220 */ /* 0x001fe20000400000 */
[----:B------:R-:W-:Y:S01]  /*4930*/  FSETP.GT.AND P2, PT, R28, 8.50705917302346158658e+37, PT ;  /* 0x7e8000001c00780b */ /* 0x000fe20003f44000 */
[----:B------:R-:W-:Y:S01]  /*4940*/  FMUL R16, R108, R21 ;  /* 0x000000156c107220 */ /* 0x000fe20000400000 */
[----:B------:R-:W-:Y:S01]  /*4950*/  LOP3.LUT R6, R6, 0xfc, RZ, 0xc0, !PT ;  /* 0x000000fc06067812 */ /* 0x000fe200078ec0ff */
[----:B------:R-:W-:Y:S01]  /*4960*/  FMUL R38, R27, R38 ;  /* 0x000000261b267220 */ /* 0x000fe20000400000 */
[----:B----4-:R-:W-:Y:S01]  /*4970*/  FMUL R83, R83, R34 ;  /* 0x0000002253537220 */ /* 0x010fe20000400000 */
[----:B------:R-:W-:Y:S01]  /*4980*/  @P1 FMUL R120, R120, 0.25 ;  /* 0x3e80000078781820 */ /* 0x000fe20000400000 */
[----:B------:R0:W-:Y:S01]  /*4990*/  MUFU.RCP R21, R60 ;  /* 0x0000003c00157308 */ /* 0x0001e20000001000 */
[----:B------:R-:W-:Y:S01]  /*49a0*/  PRMT R119, R6, 0x6540, R101 ;  /* 0x0000654006777816 */ /* 0x000fe20000000065 */
[----:B------:R-:W-:Y:S01]  /*49b0*/  FMUL R25, R25, R104 ;  /* 0x0000006819197220 */ /* 0x000fe20000400000 */
[----:B------:R-:W-:-:S02]  /*49c0*/  FSEL R114, R13, 1, P1 ;  /* 0x3f8000000d727808 */ /* 0x000fc40000800000 */
[----:B------:R-:W-:-:S03]  /*49d0*/  FSETP.GT.AND P1, PT, R10, 8.50705917302346158658e+37, PT ;  /* 0x7e8000000a00780b */ /* 0x000fc60003f24000 */
[----:B------:R-:W3:Y:S01]  /*49e0*/  MUFU.RCP R14, R14 ;  /* 0x0000000e000e7308 */ /* 0x000ee20000001000 */
[----:B0-----:R-:W-:Y:S01]  /*49f0*/  FMUL R60, R12, R43 ;  /* 0x0000002b0c3c7220 */ /* 0x001fe20000400000 */
[----:B------:R-:W-:Y:S01]  /*4a00*/  FFMA R12, R15, R52, -R36 ;  /* 0x000000340f0c7223 */ /* 0x000fe20000000824 */
[----:B------:R-:W-:Y:S01]  /*4a10*/  FFMA R15, R83, R54, -R38 ;  /* 0x00000036530f7223 */ /* 0x000fe20000000826 */
[----:B------:R-:W-:-:S04]  /*4a20*/  FMUL R42, R25, R42 ;  /* 0x0000002a192a7220 */ /* 0x000fc80000400000 */
[----:B------:R1:W-:Y:S01]  /*4a30*/  MUFU.RCP R101, R120 ;  /* 0x0000007800657308 */ /* 0x0003e20000001000 */
[----:B------:R-:W-:Y:S01]  /*4a40*/  @P2 FMUL R28, R28, 0.25 ;  /* 0x3e8000001c1c2820 */ /* 0x000fe20000400000 */
[----:B-1----:R-:W-:-:S06]  /*4a50*/  IMAD.SHL.U32 R120, R117, 0x4, RZ ;  /* 0x0000000475787824 */ /* 0x002fcc00078e00ff */
[----:B------:R0:W-:Y:S02]  /*4a60*/  MUFU.RCP R117, R20 ;  /* 0x0000001400757308 */ /* 0x0001e40000001000 */
[----:B0-----:R-:W-:Y:S01]  /*4a70*/  FFMA R20, R3, R15, R38 ;  /* 0x0000000f03147223 */ /* 0x001fe20000000026 */
[----:B--2---:R-:W-:-:S05]  /*4a80*/  FMUL R15, R109, R82 ;  /* 0x000000526d0f7220 */ /* 0x004fca0000400000 */
[----:B------:R-:W0:Y:S01]  /*4a90*/  MUFU.RCP R23, R23 ;  /* 0x0000001700177308 */ /* 0x000e220000001000 */
[----:B------:R-:W-:-:S07]  /*4aa0*/  FFMA R15, R15, R58, -R42 ;  /* 0x0000003a0f0f7223 */ /* 0x000fce000000082a */
[----:B------:R-:W1:Y:S01]  /*4ab0*/  MUFU.RCP R116, R116 ;  /* 0x0000007400747308 */ /* 0x000e620000001000 */
[----:B---3--:R-:W-:Y:S01]  /*4ac0*/  FMUL R17, R14, R17 ;  /* 0x000000110e117220 */ /* 0x008fe20000400000 */
[----:B------:R-:W-:-:S06]  /*4ad0*/  @P1 FMUL R10, R10, 0.25 ;  /* 0x3e8000000a0a1820 */ /* 0x000fcc0000400000 */
[----:B------:R2:W-:Y:S01]  /*4ae0*/  MUFU.RCP R27, R28 ;  /* 0x0000001c001b7308 */ /* 0x0005e20000001000 */
[----:B------:R-:W-:Y:S01]  /*4af0*/  FMUL R16, R16, R37 ;  /* 0x0000002510107220 */ /* 0x000fe20000400000 */
[----:B------:R-:W-:Y:S01]  /*4b00*/  FMUL R106, R81, R106 ;  /* 0x0000006a516a7220 */ /* 0x000fe20000400000 */
[----:B--2---:R-:W-:Y:S02]  /*4b10*/  FFMA R28, R5, R15, R42 ;  /* 0x0000000f051c7223 */ /* 0x004fe4000000002a */
[----:B------:R-:W2:Y:S03]  /*4b20*/  LDC.64 R14, c[0x0][0x258] ;  /* 0x00009600ff0e7b82 */ /* 0x000ea60000000a00 */
[----:B------:R-:W3:Y:S01]  /*4b30*/  MUFU.RCP R25, R10 ;  /* 0x0000000a00197308 */ /* 0x000ee20000001000 */
[----:B0-----:R-:W-:Y:S01]  /*4b40*/  FMUL R23, R23, R24 ;  /* 0x0000001817177220 */ /* 0x001fe20000400000 */
[----:B-1----:R-:W-:Y:S01]  /*4b50*/  FMUL R19, R116, R19 ;  /* 0x0000001374137220 */ /* 0x002fe20000400000 */
[----:B------:R-:W-:Y:S01]  /*4b60*/  FMUL R66, R106, R41 ;  /* 0x000000296a427220 */ /* 0x000fe20000400000 */
[----:B------:R-:W-:-:S02]  /*4b70*/  IMAD R122, R7, 0x8000, R0 ;  /* 0x00008000077a7824 */ /* 0x000fc400078e0200 */
[--C-:B------:R-:W-:Y:S02]  /*4b80*/  FFMA R23, R23, R53, -R16.reuse ;  /* 0x0000003517177223 */ /* 0x100fe40000000810 */
[----:B------:R-:W0:Y:S01]  /*4b90*/  MUFU.RCP R24, R47 ;  /* 0x0000002f00187308 */ /* 0x000e220000001000 */
[----:B------:R-:W-:Y:S01]  /*4ba0*/  FSEL R0, R13, 1, P1 ;  /* 0x3f8000000d007808 */ /* 0x000fe20000800000 */
[----:B------:R-:W-:Y:S01]  /*4bb0*/  FFMA R23, R3, R23, R16 ;  /* 0x0000001703177223 */ /* 0x000fe20000000010 */
[----:B------:R-:W-:Y:S01]  /*4bc0*/  ISETP.GE.AND P1, PT, R119, 0x100, PT ;  /* 0x000001007700780c */ /* 0x000fe20003f26270 */
[----:B------:R-:W-:-:S04]  /*4bd0*/  FFMA R57, R19, R57, -R66 ;  /* 0x0000003913397223 */ /* 0x000fc80000000842 */
[----:B------:R-:W1:Y:S01]  /*4be0*/  MUFU.RCP R26, R26 ;  /* 0x0000001a001a7308 */ /* 0x000e620000001000 */
[C---:B------:R-:W-:Y:S01]  /*4bf0*/  LOP3.LUT R6, R118.reuse, 0x2, RZ, 0xfc, !PT ;  /* 0x0000000276067812 */ /* 0x040fe200078efcff */
[----:B------:R-:W-:Y:S02]  /*4c00*/  IMAD R7, R118, 0x100, R119 ;  /* 0x0000010076077824 */ /* 0x000fe400078e0277 */
[----:B---3--:R-:W-:-:S04]  /*4c10*/  FMUL R25, R25, R0 ;  /* 0x0000000019197220 */ /* 0x008fc80000400000 */
[----:B------:R-:W3:Y:S08]  /*4c20*/  MUFU.RCP R107, R107 ;  /* 0x0000006b006b7308 */ /* 0x000ef00000001000 */
[----:B------:R-:W-:Y:S08]  /*4c30*/  MUFU.RCP R105, R105 ;  /* 0x0000006900697308 */ /* 0x000ff00000001000 */
[----:B------:R4:W-:Y:S08]  /*4c40*/  MUFU.RCP R113, R30 ;  /* 0x0000001e00717308 */ /* 0x0009f00000001000 */
[----:B------:R-:W5:Y:S01]  /*4c50*/  MUFU.RCP R19, R78 ;  /* 0x0000004e00137308 */ /* 0x000f620000001000 */
[----:B----4-:R-:W-:-:S02]  /*4c60*/  FSEL R30, R13, 1, P2 ;  /* 0x3f8000000d1e7808 */ /* 0x010fc40001000000 */
[----:B------:R-:W-:Y:S02]  /*4c70*/  ISETP.LT.AND P2, PT, R118, 0x200, !P1 ;  /* 0x000002007600780c */ /* 0x000fe40004f41270 */
[----:B------:R-:W-:-:S03]  /*4c80*/  ISETP.LT.AND P1, PT, R6, 0x200, !P1 ;  /* 0x000002000600780c */ /* 0x000fc60004f21270 */
[----:B------:R-:W4:Y:S01]  /*4c90*/  MUFU.RCP R16, R77 ;  /* 0x0000004d00107308 */ /* 0x000f220000001000 */
[----:B------:R-:W-:Y:S02]  /*4ca0*/  IMAD R6, R6, 0x100, R119 ;  /* 0x0000010006067824 */ /* 0x000fe400078e0277 */
[----:B------:R-:W-:-:S05]  /*4cb0*/  IMAD R119, R9, 0x80, R122 ;  /* 0x0000008009777824 */ /* 0x000fca00078e027a */
[----:B------:R-:W0:Y:S01]  /*4cc0*/  MUFU.RCP R106, R48 ;  /* 0x00000030006a7308 */ /* 0x000e220000001000 */
[----:B------:R-:W-:-:S07]  /*4cd0*/  IMAD R118, R11, 0x80, R122 ;  /* 0x000000800b767824 */ /* 0x000fce00078e027a */
[----:B------:R-:W3:Y:S01]  /*4ce0*/  MUFU.RCP R79, R79 ;  /* 0x0000004f004f7308 */ /* 0x000ee20000001000 */
[----:B------:R-:W-:-:S07]  /*4cf0*/  FMUL R74, R25, R74 ;  /* 0x0000004a194a7220 */ /* 0x000fce0000400000 */
[----:B------:R-:W3:Y:S01]  /*4d00*/  MUFU.RCP R93, R93 ;  /* 0x0000005d005d7308 */ /* 0x000ee20000001000 */
[----:B0-----:R-:W-:Y:S01]  /*4d10*/  FMUL R49, R24, R49 ;  /* 0x0000003118317220 */ /* 0x001fe20000400000 */
[----:B--2---:R-:W-:-:S04]  /*4d20*/  IMAD.WIDE R24, R119, 0x4, R14 ;  /* 0x0000000477187825 */ /* 0x004fc800078e020e */
[----:B-1----:R-:W-:Y:S01]  /*4d30*/  FMUL R29, R26, R29 ;  /* 0x0000001d1a1d7220 */ /* 0x002fe20000400000 */
[----:B------:R-:W-:Y:S01]  /*4d40*/  FMUL R21, R21, R46 ;  /* 0x0000002e15157220 */ /* 0x000fe20000400000 */
[----:B------:R-:W-:Y:S01]  /*4d50*/  FSEL R18, R13, 1, P6 ;  /* 0x3f8000000d127808 */ /* 0x000fe20003000000 */
[----:B------:R-:W-:-:S04]  /*4d60*/  IMAD.WIDE R118, R118, 0x4, R14 ;  /* 0x0000000476767825 */ /* 0x000fc800078e020e */
[----:B------:R-:W-:Y:S01]  /*4d70*/  FADD R97, RZ, -R97 ;  /* 0x80000061ff617221 */ /* 0x000fe20000000000 */
[----:B------:R-:W-:Y:S01]  /*4d80*/  FADD R98, RZ, -R98 ;  /* 0x80000062ff627221 */ /* 0x000fe20000000000 */
[----:B------:R-:W-:Y:S01]  /*4d90*/  FADD R99, RZ, -R99 ;  /* 0x80000063ff637221 */ /* 0x000fe20000000000 */
[C---:B------:R-:W-:Y:S01]  /*4da0*/  FSEL R26, R13.reuse, 1, P5 ;  /* 0x3f8000000d1a7808 */ /* 0x040fe20002800000 */
[----:B------:R-:W0:Y:S01]  /*4db0*/  MUFU.RCP R112, R112 ;  /* 0x0000007000707308 */ /* 0x000e220000001000 */
[----:B------:R-:W-:Y:S01]  /*4dc0*/  FSEL R14, R13, 1, P3 ;  /* 0x3f8000000d0e7808 */ /* 0x000fe20001800000 */
[----:B------:R-:W-:Y:S01]  /*4dd0*/  FMUL R68, R17, R68 ;  /* 0x0000004411447220 */ /* 0x000fe20000400000 */
[----:B------:R-:W-:Y:S01]  /*4de0*/  FMUL R72, R21, R72 ;  /* 0x0000004815487220 */ /* 0x000fe20000400000 */
[----:B---3--:R-:W-:Y:S01]  /*4df0*/  FMUL R104, R107, R50 ;  /* 0x000000326b687220 */ /* 0x008fe20000400000 */
[----:B------:R-:W-:Y:S01]  /*4e00*/  FMUL R97, R97, 1.4426950216293334961 ;  /* 0x3fb8aa3b61617820 */ /* 0x000fe20000400000 */
[----:B-----5:R-:W-:Y:S01]  /*4e10*/  FMUL R21, R19, R64 ;  /* 0x0000004013157220 */ /* 0x020fe20000400000 */
[----:B------:R-:W-:Y:S01]  /*4e20*/  FMUL R98, R98, 1.4426950216293334961 ;  /* 0x3fb8aa3b62627820 */ /* 0x000fe20000400000 */
[----:B----4-:R-:W-:Y:S01]  /*4e30*/  FMUL R61, R16, R61 ;  /* 0x0000003d103d7220 */ /* 0x010fe20000400000 */
[----:B------:R-:W-:Y:S01]  /*4e40*/  FMUL R99, R99, 1.4426950216293334961 ;  /* 0x3fb8aa3b63637820 */ /* 0x000fe20000400000 */
[----:B------:R-:W-:Y:S01]  /*4e50*/  FMUL R17, R51, R18 ;  /* 0x0000001233117220 */ /* 0x000fe20000400000 */
[----:B------:R-:W-:Y:S01]  /*4e60*/  FMUL R105, R105, R92 ;  /* 0x0000005c69697220 */ /* 0x000fe20000400000 */
[----:B------:R-:W-:Y:S01]  /*4e70*/  FMUL R106, R106, R95 ;  /* 0x0000005f6a6a7220 */ /* 0x000fe20000400000 */
[----:B------:R-:W-:Y:S01]  /*4e80*/  FMUL R107, R79, R96 ;  /* 0x000000604f6b7220 */ /* 0x000fe20000400000 */
[----:B------:R-:W-:Y:S01]  /*4e90*/  FMUL R16, R93, R94 ;  /* 0x0000005e5d107220 */ /* 0x000fe20000400000 */
[----:B------:R-:W-:Y:S01]  /*4ea0*/  FMUL R18, R103, R26 ;  /* 0x0000001a67127220 */ /* 0x000fe20000400000 */
[----:B------:R-:W-:Y:S01]  /*4eb0*/  FMUL R19, R65, R14 ;  /* 0x0000000e41137220 */ /* 0x000fe20000400000 */
[----:B------:R-:W1:Y:S01]  /*4ec0*/  MUFU.RCP R32, R32 ;  /* 0x0000002000207308 */ /* 0x000e620000001000 */
[----:B------:R-:W-:Y:S01]  /*4ed0*/  FSETP.GEU.AND P6, PT, R97, -126, PT ;  /* 0xc2fc00006100780b */ /* 0x000fe20003fce000 */
[----:B------:R-:W-:Y:S01]  /*4ee0*/  @P4 STG.E.128 desc[UR6][R24.64], R104 ;  /* 0x0000006818004986 */ /* 0x000fe2000c101d06 */
[----:B------:R-:W-:Y:S01]  /*4ef0*/  FSETP.GEU.AND P5, PT, R98, -126, PT ;  /* 0xc2fc00006200780b */ /* 0x000fe20003fae000 */
[----:B0-----:R-:W-:Y:S01]  /*4f00*/  FMUL R31, R112, R31 ;  /* 0x0000001f701f7220 */ /* 0x001fe20000400000 */
[----:B------:R-:W-:Y:S01]  /*4f10*/  FSETP.GEU.AND P3, PT, R99, -126, PT ;  /* 0xc2fc00006300780b */ /* 0x000fe20003f6e000 */
[----:B------:R-:W-:Y:S01]  /*4f20*/  @P0 STG.E.128 desc[UR6][R118.64], R16 ;  /* 0x0000001076000986 */ /* 0x000fe2000c101d06 */
[----:B------:R-:W-:Y:S01]  /*4f30*/  FMUL R101, R101, R114 ;  /* 0x0000007265657220 */ /* 0x000fe20000400000 */
[----:B------:R-:W-:Y:S01]  /*4f40*/  FMUL R40, R31, R40 ;  /* 0x000000281f287220 */ /* 0x000fe20000400000 */
[----:B------:R-:W-:Y:S01]  /*4f50*/  FMUL R70, R29, R70 ;  /* 0x000000461d467220 */ /* 0x000fe20000400000 */
[----:B------:R-:W-:Y:S01]  /*4f60*/  FFMA R12, R3, R12, R36 ;  /* 0x0000000c030c7223 */ /* 0x000fe20000000024 */
[----:B------:R-:W-:Y:S01]  /*4f70*/  FFMA R10, R5, R57, R66 ;  /* 0x00000039050a7223 */ /* 0x000fe20000000042 */
[----:B------:R-:W-:Y:S01]  /*4f80*/  SHF.R.U32.HI R11, RZ, 0x8, R120 ;  /* 0x00000008ff0b7819 */ /* 0x000fe20000011678 */
[----:B------:R-:W-:Y:S01]  /*4f90*/  FADD R62, R62, 1 ;  /* 0x3f8000003e3e7421 */ /* 0x000fe20000000000 */
[----:B------:R-:W-:Y:S01]  /*4fa0*/  @!P6 FMUL R97, R97, 0.5 ;  /* 0x3f0000006161e820 */ /* 0x000fe20000400000 */
[----:B-1----:R-:W-:Y:S01]  /*4fb0*/  FMUL R31, R32, R33 ;  /* 0x00000021201f7220 */ /* 0x002fe20000400000 */
[----:B------:R-:W-:Y:S01]  /*4fc0*/  FMUL R33, R113, R44 ;  /* 0x0000002c71217220 */ /* 0x000fe20000400000 */
[----:B------:R-:W-:Y:S01]  /*4fd0*/  @!P5 FMUL R98, R98, 0.5 ;  /* 0x3f0000006262d820 */ /* 0x000fe20000400000 */
[----:B------:R-:W-:Y:S01]  /*4fe0*/  @!P3 FMUL R99, R99, 0.5 ;  /* 0x3f0000006363b820 */ /* 0x000fe20000400000 */
[----:B------:R-:W-:Y:S01]  /*4ff0*/  FFMA R31, R31, R55, -R102 ;  /* 0x000000371f1f7223 */ /* 0x000fe20000000866 */
[----:B------:R-:W-:Y:S01]  /*5000*/  FFMA R33, R33, R56, -R40 ;  /* 0x0000003821217223 */ /* 0x000fe20000000828 */
[----:B------:R-:W-:Y:S01]  /*5010*/  FFMA R59, R101, R59, -R60 ;  /* 0x0000003b653b7223 */ /* 0x000fe2000000083c */
[----:B------:R-:W0:Y:S01]  /*5020*/  MUFU.EX2 R97, R97 ;  /* 0x0000006100617308 */ /* 0x000e220000000800 */
[----:B------:R-:W-:Y:S01]  /*5030*/  FFMA R31, R3, R31, R102 ;  /* 0x0000001f031f7223 */ /* 0x000fe20000000066 */
[C---:B------:R-:W-:Y:S01]  /*5040*/  FFMA R33, R5.reuse, R33, R40 ;  /* 0x0000002105217223 */ /* 0x040fe20000000028 */
[----:B------:R-:W-:Y:S01]  /*5050*/  FFMA R32, R5, R59, R60 ;  /* 0x0000003b05207223 */ /* 0x000fe2000000003c */
[----:B------:R-:W-:Y:S01]  /*5060*/  LEA R29, R4, UR4, 0x2 ;  /* 0x00000004041d7c11 */ /* 0x000fe2000f8e10ff */
[----:B------:R-:W-:Y:S06]  /*5070*/  BAR.SYNC.DEFER_BLOCKING 0x0 ;  /* 0x0000000000007b1d */ /* 0x000fec0000010000 */
[----:B------:R-:W1:Y:S01]  /*5080*/  MUFU.EX2 R98, R98 ;  /* 0x0000006200627308 */ /* 0x000e620000000800 */
[----:B------:R-:W-:-:S02]  /*5090*/  IMAD.IADD R2, R2, 0x1, R121 ;  /* 0x0000000102027824 */ /* 0x000fc400078e0279 */
[----:B------:R-:W-:-:S05]  /*50a0*/  FMUL R30, R27, R30 ;  /* 0x0000001e1b1e7220 */ /* 0x000fca0000400000 */
[----:B------:R-:W-:Y:S08]  /*50b0*/  MUFU.RCP R45, R45 ;  /* 0x0000002d002d7308 */ /* 0x000ff00000001000 */
[----:B------:R-:W-:Y:S01]  /*50c0*/  MUFU.RCP R63, R63 ;  /* 0x0000003f003f7308 */ /* 0x000fe20000001000 */
[----:B------:R-:W-:Y:S01]  /*50d0*/  FMUL R22, R117, R22 ;  /* 0x0000001675167220 */ /* 0x000fe20000400000 */
[----:B------:R-:W2:Y:S06]  /*50e0*/  LDC.64 R14, c[0x0][0x260] ;  /* 0x00009800ff0e7b82 */ /* 0x000eac0000000a00 */
[----:B------:R-:W3:Y:S01]  /*50f0*/  MUFU.EX2 R99, R99 ;  /* 0x0000006300637308 */ /* 0x000ee20000000800 */
[----:B------:R4:W-:Y:S04]  /*5100*/  STS [R29], R12 ;  /* 0x0000000c1d007388 */ /* 0x0009e80000000800 */
[----:B------:R-:W-:Y:S04]  /*5110*/  STS [R29+0x404], R23 ;  /* 0x000404171d007388 */ /* 0x000fe80000000800 */
[----:B------:R5:W-:Y:S04]  /*5120*/  STS [R29+0x808], R20 ;  /* 0x000808141d007388 */ /* 0x000be80000000800 */
[----:B------:R-:W-:Y:S04]  /*5130*/  STS [R29+0xc0c], R31 ;  /* 0x000c0c1f1d007388 */ /* 0x000fe80000000800 */
[----:B------:R-:W-:Y:S04]  /*5140*/  STS [R29+0x200], R33 ;  /* 0x000200211d007388 */ /* 0x000fe80000000800 */
[----:B------:R-:W-:Y:S04]  /*5150*/  STS [R29+0x604], R10 ;  /* 0x0006040a1d007388 */ /* 0x000fe80000000800 */
[----:B------:R-:W-:Y:S04]  /*5160*/  STS [R29+0xa08], R28 ;  /* 0x000a081c1d007388 */ /* 0x000fe80000000800 */
[----:B------:R-:W-:Y:S01]  /*5170*/  STS [R29+0xe0c], R32 ;  /* 0x000e0c201d007388 */ /* 0x000fe20000000800 */
[----:B------:R-:W-:Y:S01]  /*5180*/  BAR.SYNC.DEFER_BLOCKING 0x0 ;  /* 0x0000000000007b1d */ /* 0x000fe20000010000 */
[----:B0-----:R-:W-:Y:S01]  /*5190*/  @!P6 FMUL R97, R97, R97 ;  /* 0x000000616161e220 */ /* 0x001fe20000400000 */
[----:B-1----:R-:W-:Y:S01]  /*51a0*/  @!P5 FMUL R98, R98, R98 ;  /* 0x000000626262d220 */ /* 0x002fe20000400000 */
[----:B---3--:R-:W-:Y:S01]  /*51b0*/  @!P3 FMUL R99, R99, R99 ;  /* 0x000000636363b220 */ /* 0x008fe20000400000 */
[----:B------:R-:W-:Y:S01]  /*51c0*/  SGXT.U32 R11, R11, 0x1 ;  /* 0x000000010b0b781a */ /* 0x000fe20000000000 */
[----:B------:R-:W-:Y:S01]  /*51d0*/  FADD R97, R97, 1 ;  /* 0x3f80000061617421 */ /* 0x000fe20000000000 */
[----:B------:R-:W-:Y:S01]  /*51e0*/  FADD R98, R98, 1 ;  /* 0x3f80000062627421 */ /* 0x000fe20000000000 */
[----:B------:R-:W-:Y:S01]  /*51f0*/  FADD R99, R99, 1 ;  /* 0x3f80000063637421 */ /* 0x000fe20000000000 */
[----:B------:R-:W-:-:S02]  /*5200*/  LOP3.LUT R9, R11, 0x1fc, R120, 0xf8, !PT ;  /* 0x000001fc0b097812 */ /* 0x000fc400078ef878 */
[----:B------:R-:W-:Y:S01]  /*5210*/  LEA R11, R11, UR4, 0x2 ;  /* 0x000000040b0b7c11 */ /* 0x000fe2000f8e10ff */
[----:B------:R-:W-:Y:S01]  /*5220*/  VIADD R121, R121, UR4 ;  /* 0x0000000479797c36 */ /* 0x000fe20008000000 */
[----:B------:R-:W-:Y:S02]  /*5230*/  FSETP.GT.AND P0, PT, R62, 8.50705917302346158658e+37, PT ;  /* 0x7e8000003e00780b */ /* 0x000fe40003f04000 */
[----:B------:R-:W-:Y:S02]  /*5240*/  FSETP.GT.AND P4, PT, R97, 8.50705917302346158658e+37, PT ;  /* 0x7e8000006100780b */ /* 0x000fe40003f84000 */
[----:B------:R-:W-:Y:S02]  /*5250*/  FSETP.GT.AND P3, PT, R98, 8.50705917302346158658e+37, PT ;  /* 0x7e8000006200780b */ /* 0x000fe40003f64000 */
[----:B------:R-:W-:Y:S01]  /*5260*/  FSETP.GT.AND P5, PT, R99, 8.50705917302346158658e+37, PT ;  /* 0x7e8000006300780b */ /* 0x000fe20003fa4000 */
[C---:B------:R-:W-:Y:S01]  /*5270*/  IMAD R11, R8.reuse, 0x4, R11 ;  /* 0x00000004080b7824 */ /* 0x040fe200078e020b */
[----:B------:R-:W-:Y:S01]  /*5280*/  LEA R35, R9, UR4, 0x2 ;  /* 0x0000000409237c11 */ /* 0x000fe2000f8e10ff */
[----:B------:R-:W-:-:S03]  /*5290*/  IMAD R8, R8, 0x4, R121 ;  /* 0x0000000408087824 */ /* 0x000fc600078e0279 */
[----:B------:R-:W-:Y:S04]  /*52a0*/  LDS R25, [R11+0x4] ;  /* 0x000004000b197984 */ /* 0x000fe80000000800 */
[----:B------:R-:W-:Y:S04]  /*52b0*/  LDS R24, [R35] ;  /* 0x0000000023187984 */ /* 0x000fe80000000800 */
[----:B------:R-:W-:Y:S04]  /*52c0*/  LDS R26, [R35+0x8] ;  /* 0x00000800231a7984 */ /* 0x000fe80000000800 */
[----:B------:R-:W0:Y:S04]  /*52d0*/  LDS R27, [R11+0xc] ;  /* 0x00000c000b1b7984 */ /* 0x000e280000000800 */
[----:B------:R-:W-:Y:S04]  /*52e0*/  LDS R16, [R2+0x800] ;  /* 0x0008000002107984 */ /* 0x000fe80000000800 */
[----:B------:R-:W-:Y:S04]  /*52f0*/  LDS R17, [R8+0x804] ;  /* 0x0008040008117984 */ /* 0x000fe80000000800 */
[----:B------:R-:W-:Y:S04]  /*5300*/  LDS R18, [R8+0x808] ;  /* 0x0008080008127984 */ /* 0x000fe80000000800 */
[----:B------:R-:W1:Y:S01]  /*5310*/  LDS R19, [R8+0x80c] ;  /* 0x00080c0008137984 */ /* 0x000e620000000800 */
[----:B------:R-:W-:Y:S01]  /*5320*/  @P0 FMUL R62, R62, 0.25 ;  /* 0x3e8000003e3e0820 */ /* 0x000fe20000400000 */
[----:B------:R-:W-:Y:S01]  /*5330*/  @P4 FMUL R97, R97, 0.25 ;  /* 0x3e80000061614820 */ /* 0x000fe20000400000 */
[----:B------:R-:W-:Y:S01]  /*5340*/  @P3 FMUL R98, R98, 0.25 ;  /* 0x3e80000062623820 */ /* 0x000fe20000400000 */
[----:B------:R-:W-:Y:S01]  /*5350*/  @P5 FMUL R99, R99, 0.25 ;  /* 0x3e80000063635820 */ /* 0x000fe20000400000 */
[----:B------:R-:W3:Y:S01]  /*5360*/  MUFU.RCP R100, R100 ;  /* 0x0000006400647308 */ /* 0x000ee20000001000 */
[----:B------:R-:W-:Y:S01]  /*5370*/  FMUL R76, R45, R76 ;  /* 0x0000004c2d4c7220 */ /* 0x000fe20000400000 */
[----:B------:R-:W-:Y:S01]  /*5380*/  FMUL R34, R22, R69 ;  /* 0x0000004516227220 */ /* 0x000fe20000400000 */
[----:B------:R-:W-:Y:S01]  /*5390*/  FMUL R63, R63, R80 ;  /* 0x000000503f3f7220 */ /* 0x000fe20000400000 */
[----:B------:R-:W-:Y:S01]  /*53a0*/  FFMA R21, R21, R84, -R68 ;  /* 0x0000005415157223 */ /* 0x000fe20000000844 */
[----:B------:R-:W-:-:S03]  /*53b0*/  FMUL R22, R76, R71 ;  /* 0x000000474c167220 */ /* 0x000fc60000400000 */
[----:B------:R-:W0:Y:S01]  /*53c0*/  MUFU.RCP R62, R62 ;  /* 0x0000003e003e7308 */ /* 0x000e220000001000 */
[----:B------:R-:W-:Y:S01]  /*53d0*/  FFMA R61, R61, R85, -R34 ;  /* 0x000000553d3d7223 */ /* 0x000fe20000000822 */
[----:B------:R-:W-:Y:S01]  /*53e0*/  FFMA R49, R49, R86, -R70 ;  /* 0x0000005631317223 */ /* 0x000fe20000000846 */
[----:B------:R-:W-:-:S05]  /*53f0*/  FFMA R63, R63, R87, -R22 ;  /* 0x000000573f3f7223 */ /* 0x000fca0000000816 */
[----:B------:R-:W0:Y:S01]  /*5400*/  MUFU.RCP R97, R97 ;  /* 0x0000006100617308 */ /* 0x000e220000001000 */
[----:B------:R-:W-:-:S07]  /*5410*/  FFMA R21, R3, R21, R68 ;  /* 0x0000001503157223 */ /* 0x000fce0000000044 */
[----:B------:R-:W0:Y:S08]  /*5420*/  MUFU.RCP R98, R98 ;  /* 0x0000006200627308 */ /* 0x000e300000001000 */
[----:B------:R-:W1:Y:S01]  /*5430*/  MUFU.RCP R99, R99 ;  /* 0x0000006300637308 */ /* 0x000e620000001000 */
[C---:B------:R-:W-:Y:S01]  /*5440*/  FFMA R34, R3.reuse, R61, R34 ;  /* 0x0000003d03227223 */ /* 0x040fe20000000022 */
[C---:B------:R-:W-:Y:S01]  /*5450*/  FFMA R49, R3.reuse, R49, R70 ;  /* 0x0000003103317223 */ /* 0x040fe20000000046 */
[----:B------:R-:W-:Y:S01]  /*5460*/  FFMA R22, R3, R63, R22 ;  /* 0x0000003f03167223 */ /* 0x000fe20000000016 */
[----:B------:R-:W-:Y:S01]  /*5470*/  FADD R36, -R12, R21 ;  /* 0x000000150c247221 */ /* 0x000fe20000000100 */
[C---:B------:R-:W-:Y:S01]  /*5480*/  FSEL R3, R13.reuse, 1, P0 ;  /* 0x3f8000000d037808 */ /* 0x040fe20000000000 */
[----:B---3--:R-:W-:Y:S01]  /*5490*/  FMUL R100, R100, R115 ;  /* 0x0000007364647220 */ /* 0x008fe20000400000 */
[----:B------:R-:W-:-:S02]  /*54a0*/  FSEL R4, R13, 1, P4 ;  /* 0x3f8000000d047808 */ /* 0x000fc40002000000 */
[C---:B------:R-:W-:Y:S02]  /*54b0*/  FSEL R9, R13.reuse, 1, P3 ;  /* 0x3f8000000d097808 */ /* 0x040fe40001800000 */
[----:B----4-:R-:W-:Y:S01]  /*54c0*/  FSEL R12, R13, 1, P5 ;  /* 0x3f8000000d0c7808 */ /* 0x010fe20002800000 */
[----:B------:R-:W-:Y:S01]  /*54d0*/  FMUL R0, R100, R73 ;  /* 0x0000004964007220 */ /* 0x000fe20000400000 */
[----:B------:R-:W-:Y:S01]  /*54e0*/  FMUL R30, R30, R75 ;  /* 0x0000004b1e1e7220 */ /* 0x000fe20000400000 */
[----:B0-----:R-:W-:Y:S01]  /*54f0*/  FMUL R3, R62, R3 ;  /* 0x000000033e037220 */ /* 0x001fe20000400000 */
[----:B------:R-:W-:Y:S01]  /*5500*/  FMUL R97, R97, R4 ;  /* 0x0000000461617220 */ /* 0x000fe20000400000 */
[----:B------:R-:W-:Y:S01]  /*5510*/  FMUL R9, R98, R9 ;  /* 0x0000000962097220 */ /* 0x000fe20000400000 */
[----:B-1----:R-:W-:Y:S01]  /*5520*/  FMUL R99, R99, R12 ;  /* 0x0000000c63637220 */ /* 0x002fe20000400000 */
[----:B------:R-:W-:Y:S01]  /*5530*/  FFMA R3, R3, R88, -R72 ;  /* 0x0000005803037223 */ /* 0x000fe20000000848 */
[----:B------:R-:W-:Y:S01]  /*5540*/  FFMA R89, R97, R89, -R0 ;  /* 0x0000005961597223 */ /* 0x000fe20000000800 */
[----:B------:R-:W-:Y:S01]  /*5550*/  FFMA R9, R9, R90, -R74 ;  /* 0x0000005a09097223 */ /* 0x000fe2000000084a */
[----:B------:R-:W-:Y:S01]  /*5560*/  FFMA R91, R99, R91, -R30 ;  /* 0x0000005b635b7223 */ /* 0x000fe2000000081e */
[C---:B------:R-:W-:Y:S01]  /*5570*/  FFMA R72, R5.reuse, R3, R72 ;  /* 0x0000000305487223 */ /* 0x040fe20000000048 */
[C---:B------:R-:W-:Y:S01]  /*5580*/  FFMA R89, R5.reuse, R89, R0 ;  /* 0x0000005905597223 */ /* 0x040fe20000000000 */
[C---:B------:R-:W-:Y:S01]  /*5590*/  FFMA R9, R5.reuse, R9, R74 ;  /* 0x0000000905097223 */ /* 0x040fe2000000004a */
[----:B------:R-:W-:Y:S01]  /*55a0*/  FFMA R91, R5, R91, R30 ;  /* 0x0000005b055b7223 */ /* 0x000fe2000000001e */
[----:B--2---:R-:W-:-:S04]  /*55b0*/  IMAD.WIDE R4, R7, 0x4, R14 ;  /* 0x0000000407047825 */ /* 0x004fc800078e020e */
[----:B------:R-:W-:Y:S01]  /*55c0*/  FADD R34, -R23, R34 ;  /* 0x0000002217227221 */ /* 0x000fe20000000100 */
[----:B-----5:R-:W-:Y:S01]  /*55d0*/  FADD R20, -R20, R49 ;  /* 0x0000003114147221 */ /* 0x020fe20000000100 */
[----:B------:R-:W-:Y:S01]  /*55e0*/  FADD R22, -R31, R22 ;  /* 0x000000161f167221 */ /* 0x000fe20000000100 */
[----:B------:R-:W-:Y:S01]  /*55f0*/  IMAD.WIDE R14, R6, 0x4, R14 ;  /* 0x00000004060e7825 */ /* 0x000fe200078e020e */
[----:B------:R0:W-:Y:S01]  /*5600*/  @P2 STG.E.128 desc[UR6][R4.64], R24 ;  /* 0x0000001804002986 */ /* 0x0001e2000c101d06 */
[----:B------:R-:W0:Y:S03]  /*5610*/  LDC.64 R12, c[0x0][0x268] ;  /* 0x00009a00ff0c7b82 */ /* 0x000e260000000a00 */
[----:B------:R-:W-:Y:S05]  /*5620*/  @P1 STG.E.128 desc[UR6][R14.64], R16 ;  /* 0x000000100e001986 */ /* 0x000fea000c101d06 */
[----:B------:R-:W-:Y:S01]  /*5630*/  BAR.SYNC.DEFER_BLOCKING 0x0 ;  /* 0x0000000000007b1d */ /* 0x000fe20000010000 */
[----:B------:R-:W-:Y:S01]  /*5640*/  FADD R72, -R33, R72 ;  /* 0x0000004821487221 */ /* 0x000fe20000000100 */
[----:B------:R-:W-:Y:S01]  /*5650*/  FADD R10, -R10, R89 ;  /* 0x000000590a0a7221 */ /* 0x000fe20000000100 */
[----:B------:R-:W-:Y:S01]  /*5660*/  FADD R28, -R28, R9 ;  /* 0x000000091c1c7221 */ /* 0x000fe20000000100 */
[----:B------:R-:W-:-:S02]  /*5670*/  FADD R32, -R32, R91 ;  /* 0x0000005b20207221 */ /* 0x000fc40000000100 */
[----:B------:R-:W-:Y:S04]  /*5680*/  STS [R29], R36 ;  /* 0x000000241d007388 */ /* 0x000fe80000000800 */
[----:B------:R-:W-:Y:S04]  /*5690*/  STS [R29+0x404], R34 ;  /* 0x000404221d007388 */ /* 0x000fe80000000800 */
[----:B------:R-:W-:Y:S04]  /*56a0*/  STS [R29+0x808], R20 ;  /* 0x000808141d007388 */ /* 0x000fe80000000800 */
[----:B------:R-:W-:Y:S04]  /*56b0*/  STS [R29+0xc0c], R22 ;  /* 0x000c0c161d007388 */ /* 0x000fe80000000800 */
[----:B------:R-:W-:Y:S04]  /*56c0*/  STS [R29+0x200], R72 ;  /* 0x000200481d007388 */ /* 0x000fe80000000800 */
[----:B------:R-:W-:Y:S04]  /*56d0*/  STS [R29+0x604], R10 ;  /* 0x0006040a1d007388 */ /* 0x000fe80000000800 */
[----:B------:R-:W-:Y:S04]  /*56e0*/  STS [R29+0xa08], R28 ;  /* 0x000a081c1d007388 */ /* 0x000fe80000000800 */
[----:B------:R-:W-:Y:S01]  /*56f0*/  STS [R29+0xe0c], R32 ;  /* 0x000e0c201d007388 */ /* 0x000fe20000000800 */
[----:B------:R-:W-:Y:S06]  /*5700*/  BAR.SYNC.DEFER_BLOCKING 0x0 ;  /* 0x0000000000007b1d */ /* 0x000fec0000010000 */
[----:B------:R-:W-:Y:S04]  /*5710*/  LDS R16, [R35] ;  /* 0x0000000023107984 */ /* 0x000fe80000000800 */
[----:B------:R-:W-:Y:S04]  /*5720*/  LDS R18, [R35+0x8] ;  /* 0x0000080023127984 */ /* 0x000fe80000000800 */
[----:B------:R-:W-:Y:S04]  /*5730*/  LDS R17, [R11+0x4] ;  /* 0x000004000b117984 */ /* 0x000fe80000000800 */
[----:B------:R-:W1:Y:S01]  /*5740*/  LDS R19, [R11+0xc] ;  /* 0x00000c000b137984 */ /* 0x000e620000000800 */
[----:B0-----:R-:W-:-:S05]  /*5750*/  IMAD.WIDE R4, R7, 0x4, R12 ;  /* 0x0000000407047825 */ /* 0x001fca00078e020c */
[----:B-1----:R0:W-:Y:S02]  /*5760*/  @P2 STG.E.128 desc[UR6][R4.64], R16 ;  /* 0x0000001004002986 */ /* 0x0021e4000c101d06 */
[----:B0-----:R-:W-:Y:S05]  /*5770*/  @!P1 EXIT ;  /* 0x000000000000994d */ /* 0x001fea0003800000 */
[----:B0-----:R-:W-:Y:S01]  /*5780*/  LDS R16, [R2+0x800] ;  /* 0x0008000002107984 */ /* 0x001fe20000000800 */
[----:B------:R-:W-:-:S03]  /*5790*/  IMAD.WIDE R6, R6, 0x4, R12 ;  /* 0x0000000406067825 */ /* 0x000fc600078e020c */
[----:B------:R-:W-:Y:S04]  /*57a0*/  LDS R17, [R8+0x804] ;  /* 0x0008040008117984 */ /* 0x000fe80000000800 */
[----:B------:R-:W-:Y:S04]  /*57b0*/  LDS R18, [R8+0x808] ;  /* 0x0008080008127984 */ /* 0x000fe80000000800 */
[----:B------:R-:W0:Y:S04]  /*57c0*/  LDS R19, [R8+0x80c] ;  /* 0x00080c0008137984 */ /* 0x000e280000000800 */
[----:B0-----:R-:W-:Y:S01]  /*57d0*/  STG.E.128 desc[UR6][R6.64], R16 ;  /* 0x0000001006007986 */ /* 0x001fe2000c101d06 */
[----:B------:R-:W-:Y:S05]  /*57e0*/  EXIT ;  /* 0x000000000000794d */ /* 0x000fea0003800000 */
.L_x_0:
[----:B------:R-:W-:-:S00]  /*57f0*/  BRA `(.L_x_0) ;  /* 0xfffffffc00fc7947 */ /* 0x000fc0000383ffff */
[----:B------:R-:W-:-:S00]  /*5800*/  NOP ;  /* 0x0000000000007918 */ /* 0x000fc00000000000 */
[----:B------:R-:W-:-:S00]  /*5810*/  NOP ;  /* 0x0000000000007918 */ /* 0x000fc00000000000 */
[----:B------:R-:W-:-:S00]  /*5820*/  NOP ;  /* 0x0000000000007918 */ /* 0x000fc00000000000 */
[----:B------:R-:W-:-:S00]  /*5830*/  NOP ;  /* 0x0000000000007918 */ /* 0x000fc00000000000 */
[----:B------:R-:W-:-:S00]  /*5840*/  NOP ;  /* 0x0000000000007918 */ /* 0x000fc00000000000 */
[----:B------:R-:W-:-:S00]  /*5850*/  NOP ;  /* 0x0000000000007918 */ /* 0x000fc00000000000 */
[----:B------:R-:W-:-:S00]  /*5860*/  NOP ;  /* 0x0000000000007918 */ /* 0x000fc00000000000 */
[----:B------:R-:W-:-:S00]  /*5870*/  NOP ;  /* 0x0000000000007918 */ /* 0x000fc00000000000 */
.L_x_1:


//--------------------- .nv.shared.triton_poi_fused__unsafe_index_add_mul_sigmoid_sub_10 --------------------------
	.section	.nv.shared.triton_poi_fused__unsafe_index_add_mul_sigmoid_sub_10,"aw",@nobits
	.sectionflags	@""
	.align	16
	.zero		1024


//--------------------- .nv.constant0.triton_poi_fused__unsafe_index_add_mul_sigmoid_sub_10 --------------------------
	.section	.nv.constant0.triton_poi_fused__unsafe_index_add_mul_sigmoid_sub_10,"a",@progbits
	.sectionflags	@""
	.align	4
.nv.constant0.triton_poi_fused__unsafe_index_add_mul_sigmoid_sub_10:
	.zero		632
